//
// Generated by NVIDIA NVVM Compiler
//
// Compiler Build ID: CL-36424714
// Cuda compilation tools, release 13.0, V13.0.88
// Based on NVVM 20.0.0
//

.version 9.0
.target sm_100
.address_size 64

.extern .shared .align 16 .b8 sharedMem[];

.func _Z10InsertBodyP4NodeP4Bodyiiii(
	.param .b64 _Z10InsertBodyP4NodeP4Bodyiiii_param_0,
	.param .b64 _Z10InsertBodyP4NodeP4Bodyiiii_param_1,
	.param .b32 _Z10InsertBodyP4NodeP4Bodyiiii_param_2,
	.param .b32 _Z10InsertBodyP4NodeP4Bodyiiii_param_3,
	.param .b32 _Z10InsertBodyP4NodeP4Bodyiiii_param_4,
	.param .b32 _Z10InsertBodyP4NodeP4Bodyiiii_param_5
)
{
	.reg .pred 	%p<15>;
	.reg .b16 	%rs<4>;
	.reg .b32 	%r<33>;
	.reg .b64 	%rd<19>;
	.reg .b64 	%fd<160>;

	ld.param.u64 	%rd5, [_Z10InsertBodyP4NodeP4Bodyiiii_param_0];
	ld.param.u64 	%rd6, [_Z10InsertBodyP4NodeP4Bodyiiii_param_1];
	ld.param.u32 	%r6, [_Z10InsertBodyP4NodeP4Bodyiiii_param_3];
	ld.param.u32 	%r7, [_Z10InsertBodyP4NodeP4Bodyiiii_param_4];
	cvta.to.global.u64 	%rd1, %rd6;
	cvta.to.global.u64 	%rd2, %rd5;
	mul.wide.s32 	%rd7, %r6, 104;
	add.s64 	%rd3, %rd2, %rd7;
	ld.global.u8 	%rs1, [%rd3];
	setp.eq.s16 	%p1, %rs1, 0;
	@%p1 bra 	$L__BB0_7;
	ld.global.u32 	%r1, [%rd3+12];
	setp.ne.s32 	%p2, %r1, 0;
	@%p2 bra 	$L__BB0_3;
	ld.param.u32 	%r27, [_Z10InsertBodyP4NodeP4Bodyiiii_param_2];
	mov.b32 	%r19, 1;
	st.global.v2.u32 	[%rd3+8], {%r27, %r19};
	mul.wide.s32 	%rd15, %r27, 96;
	add.s64 	%rd16, %rd1, %rd15;
	ld.global.f64 	%fd141, [%rd16+24];
	ld.global.f64 	%fd142, [%rd16+32];
	ld.global.f64 	%fd143, [%rd16+40];
	st.global.f64 	[%rd3+16], %fd141;
	st.global.f64 	[%rd3+24], %fd142;
	st.global.f64 	[%rd3+32], %fd143;
	ld.global.f64 	%fd144, [%rd16+8];
	st.global.f64 	[%rd3+40], %fd144;
	bra.uni 	$L__BB0_13;
$L__BB0_3:
	setp.lt.s32 	%p3, %r1, 1;
	@%p3 bra 	$L__BB0_7;
	ld.param.u32 	%r30, [_Z10InsertBodyP4NodeP4Bodyiiii_param_5];
	setp.ge.s32 	%p4, %r6, %r30;
	@%p4 bra 	$L__BB0_13;
	mov.b16 	%rs2, 0;
	st.global.u8 	[%rd3], %rs2;
	mul.wide.s32 	%rd8, %r7, 104;
	add.s64 	%rd9, %rd2, %rd8;
	atom.global.add.u32 	%r2, [%rd9+-92], 8;
	add.s32 	%r9, %r2, 7;
	setp.ge.s32 	%p5, %r9, %r7;
	@%p5 bra 	$L__BB0_13;
	ld.param.u32 	%r31, [_Z10InsertBodyP4NodeP4Bodyiiii_param_5];
	st.global.u32 	[%rd3+4], %r2;
	ld.global.u32 	%r10, [%rd3+8];
	mov.b32 	%r11, -1;
	st.global.u32 	[%rd3+8], %r11;
	ld.global.f64 	%fd23, [%rd3+16];
	ld.global.f64 	%fd24, [%rd3+24];
	ld.global.f64 	%fd25, [%rd3+32];
	mul.wide.s32 	%rd10, %r10, 96;
	add.s64 	%rd11, %rd1, %rd10;
	ld.global.f64 	%fd26, [%rd11+24];
	ld.global.f64 	%fd27, [%rd11+32];
	ld.global.f64 	%fd28, [%rd11+40];
	setp.ge.f64 	%p6, %fd26, %fd23;
	selp.u32 	%r12, 1, 0, %p6;
	setp.ge.f64 	%p7, %fd27, %fd24;
	or.b32  	%r13, %r12, 2;
	selp.b32 	%r14, %r13, %r12, %p7;
	setp.ge.f64 	%p8, %fd28, %fd25;
	or.b32  	%r15, %r14, 4;
	selp.b32 	%r16, %r15, %r14, %p8;
	mul.wide.s32 	%rd12, %r2, 104;
	add.s64 	%rd13, %rd2, %rd12;
	mov.b16 	%rs3, 1;
	st.global.u8 	[%rd13], %rs3;
	st.global.u32 	[%rd13+4], %r11;
	mov.b32 	%r17, 0;
	st.global.v2.u32 	[%rd13+8], {%r11, %r17};
	mov.b64 	%rd14, 0;
	st.global.u64 	[%rd13+40], %rd14;
	ld.global.f64 	%fd29, [%rd3+64];
	ld.global.f64 	%fd30, [%rd3+72];
	ld.global.f64 	%fd31, [%rd3+56];
	st.global.f64 	[%rd13+56], %fd31;
	st.global.f64 	[%rd13+64], %fd29;
	st.global.f64 	[%rd13+72], %fd30;
	st.global.f64 	[%rd13+80], %fd23;
	st.global.f64 	[%rd13+88], %fd24;
	st.global.f64 	[%rd13+96], %fd25;
	add.f64 	%fd32, %fd31, %fd23;
	add.f64 	%fd33, %fd29, %fd24;
	add.f64 	%fd34, %fd30, %fd25;
	mul.f64 	%fd35, %fd32, 0d3FE0000000000000;
	mul.f64 	%fd36, %fd33, 0d3FE0000000000000;
	mul.f64 	%fd37, %fd34, 0d3FE0000000000000;
	st.global.f64 	[%rd13+16], %fd35;
	st.global.f64 	[%rd13+24], %fd36;
	st.global.f64 	[%rd13+32], %fd37;
	sub.f64 	%fd38, %fd23, %fd31;
	sub.f64 	%fd39, %fd24, %fd29;
	sub.f64 	%fd40, %fd25, %fd30;
	mul.f64 	%fd41, %fd38, 0d3FE0000000000000;
	mul.f64 	%fd42, %fd39, 0d3FE0000000000000;
	mul.f64 	%fd43, %fd40, 0d3FE0000000000000;
	mul.f64 	%fd44, %fd41, %fd41;
	fma.rn.f64 	%fd45, %fd42, %fd42, %fd44;
	fma.rn.f64 	%fd46, %fd43, %fd43, %fd45;
	sqrt.rn.f64 	%fd47, %fd46;
	st.global.f64 	[%rd13+48], %fd47;
	st.global.u8 	[%rd13+104], %rs3;
	st.global.u32 	[%rd13+108], %r11;
	st.global.v2.u32 	[%rd13+112], {%r11, %r17};
	st.global.u64 	[%rd13+144], %rd14;
	ld.global.f64 	%fd48, [%rd3+80];
	st.global.f64 	[%rd13+160], %fd23;
	st.global.f64 	[%rd13+168], %fd29;
	st.global.f64 	[%rd13+176], %fd30;
	st.global.f64 	[%rd13+184], %fd48;
	st.global.f64 	[%rd13+192], %fd24;
	st.global.f64 	[%rd13+200], %fd25;
	add.f64 	%fd49, %fd23, %fd48;
	mul.f64 	%fd50, %fd49, 0d3FE0000000000000;
	st.global.f64 	[%rd13+120], %fd50;
	st.global.f64 	[%rd13+128], %fd36;
	st.global.f64 	[%rd13+136], %fd37;
	sub.f64 	%fd51, %fd48, %fd23;
	mul.f64 	%fd52, %fd51, 0d3FE0000000000000;
	mul.f64 	%fd53, %fd52, %fd52;
	fma.rn.f64 	%fd54, %fd42, %fd42, %fd53;
	fma.rn.f64 	%fd55, %fd43, %fd43, %fd54;
	sqrt.rn.f64 	%fd56, %fd55;
	st.global.f64 	[%rd13+152], %fd56;
	st.global.u8 	[%rd13+208], %rs3;
	st.global.u32 	[%rd13+212], %r11;
	st.global.v2.u32 	[%rd13+216], {%r11, %r17};
	st.global.u64 	[%rd13+248], %rd14;
	ld.global.f64 	%fd57, [%rd3+72];
	ld.global.f64 	%fd58, [%rd3+88];
	ld.global.f64 	%fd59, [%rd3+56];
	st.global.f64 	[%rd13+264], %fd59;
	st.global.f64 	[%rd13+272], %fd24;
	st.global.f64 	[%rd13+280], %fd57;
	st.global.f64 	[%rd13+288], %fd23;
	st.global.f64 	[%rd13+296], %fd58;
	st.global.f64 	[%rd13+304], %fd25;
	add.f64 	%fd60, %fd59, %fd23;
	add.f64 	%fd61, %fd24, %fd58;
	add.f64 	%fd62, %fd57, %fd25;
	mul.f64 	%fd63, %fd60, 0d3FE0000000000000;
	mul.f64 	%fd64, %fd61, 0d3FE0000000000000;
	mul.f64 	%fd65, %fd62, 0d3FE0000000000000;
	st.global.f64 	[%rd13+224], %fd63;
	st.global.f64 	[%rd13+232], %fd64;
	st.global.f64 	[%rd13+240], %fd65;
	sub.f64 	%fd66, %fd23, %fd59;
	sub.f64 	%fd67, %fd58, %fd24;
	sub.f64 	%fd68, %fd25, %fd57;
	mul.f64 	%fd69, %fd66, 0d3FE0000000000000;
	mul.f64 	%fd70, %fd67, 0d3FE0000000000000;
	mul.f64 	%fd71, %fd68, 0d3FE0000000000000;
	mul.f64 	%fd72, %fd69, %fd69;
	fma.rn.f64 	%fd73, %fd70, %fd70, %fd72;
	fma.rn.f64 	%fd74, %fd71, %fd71, %fd73;
	sqrt.rn.f64 	%fd75, %fd74;
	st.global.f64 	[%rd13+256], %fd75;
	st.global.u8 	[%rd13+312], %rs3;
	st.global.u32 	[%rd13+316], %r11;
	st.global.v2.u32 	[%rd13+320], {%r11, %r17};
	st.global.u64 	[%rd13+352], %rd14;
	ld.global.f64 	%fd76, [%rd3+80];
	st.global.f64 	[%rd13+368], %fd23;
	st.global.f64 	[%rd13+376], %fd24;
	st.global.f64 	[%rd13+384], %fd57;
	st.global.f64 	[%rd13+392], %fd76;
	st.global.f64 	[%rd13+400], %fd58;
	st.global.f64 	[%rd13+408], %fd25;
	add.f64 	%fd77, %fd23, %fd76;
	mul.f64 	%fd78, %fd77, 0d3FE0000000000000;
	st.global.f64 	[%rd13+328], %fd78;
	st.global.f64 	[%rd13+336], %fd64;
	st.global.f64 	[%rd13+344], %fd65;
	sub.f64 	%fd79, %fd76, %fd23;
	mul.f64 	%fd80, %fd79, 0d3FE0000000000000;
	mul.f64 	%fd81, %fd80, %fd80;
	fma.rn.f64 	%fd82, %fd70, %fd70, %fd81;
	fma.rn.f64 	%fd83, %fd71, %fd71, %fd82;
	sqrt.rn.f64 	%fd84, %fd83;
	st.global.f64 	[%rd13+360], %fd84;
	st.global.u8 	[%rd13+416], %rs3;
	st.global.u32 	[%rd13+420], %r11;
	st.global.v2.u32 	[%rd13+424], {%r11, %r17};
	st.global.u64 	[%rd13+456], %rd14;
	ld.global.f64 	%fd85, [%rd3+64];
	ld.global.f64 	%fd86, [%rd3+96];
	ld.global.f64 	%fd87, [%rd3+56];
	st.global.f64 	[%rd13+472], %fd87;
	st.global.f64 	[%rd13+480], %fd85;
	st.global.f64 	[%rd13+488], %fd25;
	st.global.f64 	[%rd13+496], %fd23;
	st.global.f64 	[%rd13+504], %fd24;
	st.global.f64 	[%rd13+512], %fd86;
	add.f64 	%fd88, %fd87, %fd23;
	add.f64 	%fd89, %fd85, %fd24;
	add.f64 	%fd90, %fd25, %fd86;
	mul.f64 	%fd91, %fd88, 0d3FE0000000000000;
	mul.f64 	%fd92, %fd89, 0d3FE0000000000000;
	mul.f64 	%fd93, %fd90, 0d3FE0000000000000;
	st.global.f64 	[%rd13+432], %fd91;
	st.global.f64 	[%rd13+440], %fd92;
	st.global.f64 	[%rd13+448], %fd93;
	sub.f64 	%fd94, %fd23, %fd87;
	sub.f64 	%fd95, %fd24, %fd85;
	sub.f64 	%fd96, %fd86, %fd25;
	mul.f64 	%fd97, %fd94, 0d3FE0000000000000;
	mul.f64 	%fd98, %fd95, 0d3FE0000000000000;
	mul.f64 	%fd99, %fd96, 0d3FE0000000000000;
	mul.f64 	%fd100, %fd97, %fd97;
	fma.rn.f64 	%fd101, %fd98, %fd98, %fd100;
	fma.rn.f64 	%fd102, %fd99, %fd99, %fd101;
	sqrt.rn.f64 	%fd103, %fd102;
	st.global.f64 	[%rd13+464], %fd103;
	st.global.u8 	[%rd13+520], %rs3;
	st.global.u32 	[%rd13+524], %r11;
	st.global.v2.u32 	[%rd13+528], {%r11, %r17};
	st.global.u64 	[%rd13+560], %rd14;
	ld.global.f64 	%fd104, [%rd3+80];
	st.global.f64 	[%rd13+576], %fd23;
	st.global.f64 	[%rd13+584], %fd85;
	st.global.f64 	[%rd13+592], %fd25;
	st.global.f64 	[%rd13+600], %fd104;
	st.global.f64 	[%rd13+608], %fd24;
	st.global.f64 	[%rd13+616], %fd86;
	add.f64 	%fd105, %fd23, %fd104;
	mul.f64 	%fd106, %fd105, 0d3FE0000000000000;
	st.global.f64 	[%rd13+536], %fd106;
	st.global.f64 	[%rd13+544], %fd92;
	st.global.f64 	[%rd13+552], %fd93;
	sub.f64 	%fd107, %fd104, %fd23;
	mul.f64 	%fd108, %fd107, 0d3FE0000000000000;
	mul.f64 	%fd109, %fd108, %fd108;
	fma.rn.f64 	%fd110, %fd98, %fd98, %fd109;
	fma.rn.f64 	%fd111, %fd99, %fd99, %fd110;
	sqrt.rn.f64 	%fd112, %fd111;
	st.global.f64 	[%rd13+568], %fd112;
	st.global.u8 	[%rd13+624], %rs3;
	st.global.u32 	[%rd13+628], %r11;
	st.global.v2.u32 	[%rd13+632], {%r11, %r17};
	st.global.u64 	[%rd13+664], %rd14;
	ld.global.f64 	%fd113, [%rd3+88];
	ld.global.f64 	%fd114, [%rd3+96];
	ld.global.f64 	%fd115, [%rd3+56];
	st.global.f64 	[%rd13+680], %fd115;
	st.global.f64 	[%rd13+688], %fd24;
	st.global.f64 	[%rd13+696], %fd25;
	st.global.f64 	[%rd13+704], %fd23;
	st.global.f64 	[%rd13+712], %fd113;
	st.global.f64 	[%rd13+720], %fd114;
	add.f64 	%fd116, %fd115, %fd23;
	add.f64 	%fd117, %fd24, %fd113;
	add.f64 	%fd118, %fd25, %fd114;
	mul.f64 	%fd119, %fd116, 0d3FE0000000000000;
	mul.f64 	%fd120, %fd117, 0d3FE0000000000000;
	mul.f64 	%fd121, %fd118, 0d3FE0000000000000;
	st.global.f64 	[%rd13+640], %fd119;
	st.global.f64 	[%rd13+648], %fd120;
	st.global.f64 	[%rd13+656], %fd121;
	sub.f64 	%fd122, %fd23, %fd115;
	sub.f64 	%fd123, %fd113, %fd24;
	sub.f64 	%fd124, %fd114, %fd25;
	mul.f64 	%fd125, %fd122, 0d3FE0000000000000;
	mul.f64 	%fd126, %fd123, 0d3FE0000000000000;
	mul.f64 	%fd127, %fd124, 0d3FE0000000000000;
	mul.f64 	%fd128, %fd125, %fd125;
	fma.rn.f64 	%fd129, %fd126, %fd126, %fd128;
	fma.rn.f64 	%fd130, %fd127, %fd127, %fd129;
	sqrt.rn.f64 	%fd131, %fd130;
	st.global.f64 	[%rd13+672], %fd131;
	st.global.u8 	[%rd13+728], %rs3;
	st.global.u32 	[%rd13+732], %r11;
	st.global.v2.u32 	[%rd13+736], {%r11, %r17};
	st.global.u64 	[%rd13+768], %rd14;
	ld.global.f64 	%fd132, [%rd3+80];
	st.global.f64 	[%rd13+784], %fd23;
	st.global.f64 	[%rd13+792], %fd24;
	st.global.f64 	[%rd13+800], %fd25;
	st.global.f64 	[%rd13+808], %fd132;
	st.global.f64 	[%rd13+816], %fd113;
	st.global.f64 	[%rd13+824], %fd114;
	add.f64 	%fd133, %fd23, %fd132;
	mul.f64 	%fd134, %fd133, 0d3FE0000000000000;
	st.global.f64 	[%rd13+744], %fd134;
	st.global.f64 	[%rd13+752], %fd120;
	st.global.f64 	[%rd13+760], %fd121;
	sub.f64 	%fd135, %fd132, %fd23;
	mul.f64 	%fd136, %fd135, 0d3FE0000000000000;
	mul.f64 	%fd137, %fd136, %fd136;
	fma.rn.f64 	%fd138, %fd126, %fd126, %fd137;
	fma.rn.f64 	%fd139, %fd127, %fd127, %fd138;
	sqrt.rn.f64 	%fd140, %fd139;
	st.global.f64 	[%rd13+776], %fd140;
	add.s32 	%r18, %r16, %r2;
	{ // callseq 0, 0
	.param .b64 param0;
	st.param.b64 	[param0], %rd5;
	.param .b64 param1;
	st.param.b64 	[param1], %rd6;
	.param .b32 param2;
	st.param.b32 	[param2], %r10;
	.param .b32 param3;
	st.param.b32 	[param3], %r18;
	.param .b32 param4;
	st.param.b32 	[param4], %r7;
	.param .b32 param5;
	st.param.b32 	[param5], %r31;
	call.uni 
	_Z10InsertBodyP4NodeP4Bodyiiii, 
	(
	param0, 
	param1, 
	param2, 
	param3, 
	param4, 
	param5
	);
	} // callseq 0
$L__BB0_7:
	ld.param.u32 	%r28, [_Z10InsertBodyP4NodeP4Bodyiiii_param_2];
	mul.wide.s32 	%rd17, %r28, 96;
	add.s64 	%rd18, %rd1, %rd17;
	add.s64 	%rd4, %rd18, 24;
	ld.global.f64 	%fd156, [%rd18+24];
	ld.global.f64 	%fd155, [%rd18+32];
	ld.global.f64 	%fd154, [%rd18+40];
	ld.global.f64 	%fd159, [%rd3+16];
	ld.global.f64 	%fd158, [%rd3+24];
	ld.global.f64 	%fd157, [%rd3+32];
	ld.global.u32 	%r3, [%rd3+4];
	setp.lt.s32 	%p9, %r3, 0;
	@%p9 bra 	$L__BB0_10;
	setp.ge.f64 	%p10, %fd156, %fd159;
	selp.u32 	%r20, 1, 0, %p10;
	or.b32  	%r21, %r20, 2;
	setp.ge.f64 	%p11, %fd155, %fd158;
	selp.b32 	%r22, %r21, %r20, %p11;
	or.b32  	%r23, %r22, 4;
	setp.ge.f64 	%p12, %fd154, %fd157;
	selp.b32 	%r24, %r23, %r22, %p12;
	add.s32 	%r4, %r3, %r24;
	setp.ge.s32 	%p13, %r4, %r7;
	@%p13 bra 	$L__BB0_10;
	ld.param.u32 	%r32, [_Z10InsertBodyP4NodeP4Bodyiiii_param_5];
	ld.param.u32 	%r29, [_Z10InsertBodyP4NodeP4Bodyiiii_param_2];
	{ // callseq 1, 0
	.param .b64 param0;
	st.param.b64 	[param0], %rd5;
	.param .b64 param1;
	st.param.b64 	[param1], %rd6;
	.param .b32 param2;
	st.param.b32 	[param2], %r29;
	.param .b32 param3;
	st.param.b32 	[param3], %r4;
	.param .b32 param4;
	st.param.b32 	[param4], %r7;
	.param .b32 param5;
	st.param.b32 	[param5], %r32;
	call.uni 
	_Z10InsertBodyP4NodeP4Bodyiiii, 
	(
	param0, 
	param1, 
	param2, 
	param3, 
	param4, 
	param5
	);
	} // callseq 1
	ld.global.f64 	%fd159, [%rd3+16];
	ld.global.f64 	%fd158, [%rd3+24];
	ld.global.f64 	%fd157, [%rd3+32];
	ld.global.f64 	%fd156, [%rd4];
	ld.global.f64 	%fd155, [%rd4+8];
	ld.global.f64 	%fd154, [%rd4+16];
$L__BB0_10:
	ld.global.f64 	%fd145, [%rd3+40];
	ld.global.f64 	%fd146, [%rd4+-16];
	add.f64 	%fd19, %fd145, %fd146;
	mul.f64 	%fd147, %fd146, %fd156;
	mul.f64 	%fd148, %fd146, %fd155;
	mul.f64 	%fd149, %fd146, %fd154;
	fma.rn.f64 	%fd20, %fd145, %fd159, %fd147;
	fma.rn.f64 	%fd21, %fd145, %fd158, %fd148;
	fma.rn.f64 	%fd22, %fd145, %fd157, %fd149;
	setp.leu.f64 	%p14, %fd19, 0d0000000000000000;
	@%p14 bra 	$L__BB0_12;
	rcp.rn.f64 	%fd150, %fd19;
	mul.f64 	%fd151, %fd150, %fd20;
	mul.f64 	%fd152, %fd150, %fd21;
	mul.f64 	%fd153, %fd150, %fd22;
	st.global.f64 	[%rd3+16], %fd151;
	st.global.f64 	[%rd3+24], %fd152;
	st.global.f64 	[%rd3+32], %fd153;
	st.global.f64 	[%rd3+40], %fd19;
$L__BB0_12:
	ld.global.u32 	%r25, [%rd3+12];
	add.s32 	%r26, %r25, 1;
	st.global.u32 	[%rd3+12], %r26;
$L__BB0_13:
	ret;

}
	// .globl	_Z11ResetKernelP4NodePiii
.visible .entry _Z11ResetKernelP4NodePiii(
	.param .u64 .ptr .align 1 _Z11ResetKernelP4NodePiii_param_0,
	.param .u64 .ptr .align 1 _Z11ResetKernelP4NodePiii_param_1,
	.param .u32 _Z11ResetKernelP4NodePiii_param_2,
	.param .u32 _Z11ResetKernelP4NodePiii_param_3
)
{
	.reg .pred 	%p<3>;
	.reg .b16 	%rs<2>;
	.reg .b32 	%r<11>;
	.reg .b64 	%rd<10>;

	ld.param.u64 	%rd1, [_Z11ResetKernelP4NodePiii_param_0];
	ld.param.u64 	%rd2, [_Z11ResetKernelP4NodePiii_param_1];
	ld.param.u32 	%r3, [_Z11ResetKernelP4NodePiii_param_2];
	ld.param.u32 	%r2, [_Z11ResetKernelP4NodePiii_param_3];
	mov.u32 	%r4, %ctaid.x;
	mov.u32 	%r5, %ntid.x;
	mov.u32 	%r6, %tid.x;
	mad.lo.s32 	%r1, %r4, %r5, %r6;
	setp.ge.s32 	%p1, %r1, %r3;
	@%p1 bra 	$L__BB1_2;
	cvta.to.global.u64 	%rd3, %rd1;
	cvta.to.global.u64 	%rd4, %rd2;
	setp.lt.s32 	%p2, %r1, %r2;
	selp.u16 	%rs1, 1, 0, %p2;
	mul.wide.s32 	%rd5, %r1, 104;
	add.s64 	%rd6, %rd3, %rd5;
	st.global.u8 	[%rd6], %rs1;
	mov.b32 	%r7, -1;
	st.global.u32 	[%rd6+4], %r7;
	selp.b32 	%r8, %r1, -1, %p2;
	selp.u32 	%r9, 1, 0, %p2;
	st.global.v2.u32 	[%rd6+8], {%r8, %r9};
	mov.b64 	%rd7, 0;
	st.global.u64 	[%rd6+16], %rd7;
	st.global.u64 	[%rd6+24], %rd7;
	st.global.u64 	[%rd6+32], %rd7;
	st.global.u64 	[%rd6+40], %rd7;
	st.global.u64 	[%rd6+48], %rd7;
	st.global.u64 	[%rd6+56], %rd7;
	st.global.u64 	[%rd6+64], %rd7;
	st.global.u64 	[%rd6+72], %rd7;
	st.global.u64 	[%rd6+80], %rd7;
	st.global.u64 	[%rd6+88], %rd7;
	st.global.u64 	[%rd6+96], %rd7;
	mul.wide.s32 	%rd8, %r1, 4;
	add.s64 	%rd9, %rd4, %rd8;
	mov.b32 	%r10, 0;
	st.global.u32 	[%rd9], %r10;
$L__BB1_2:
	ret;

}
	// .globl	_Z24ComputeBoundingBoxKernelP4NodeP4BodyPii
.visible .entry _Z24ComputeBoundingBoxKernelP4NodeP4BodyPii(
	.param .u64 .ptr .align 1 _Z24ComputeBoundingBoxKernelP4NodeP4BodyPii_param_0,
	.param .u64 .ptr .align 1 _Z24ComputeBoundingBoxKernelP4NodeP4BodyPii_param_1,
	.param .u64 .ptr .align 1 _Z24ComputeBoundingBoxKernelP4NodeP4BodyPii_param_2,
	.param .u32 _Z24ComputeBoundingBoxKernelP4NodeP4BodyPii_param_3
)
{
	.reg .pred 	%p<11>;
	.reg .b16 	%rs<2>;
	.reg .b32 	%r<43>;
	.reg .b64 	%rd<9>;
	.reg .b64 	%fd<73>;

	ld.param.u64 	%rd3, [_Z24ComputeBoundingBoxKernelP4NodeP4BodyPii_param_1];
	ld.param.u32 	%r13, [_Z24ComputeBoundingBoxKernelP4NodeP4BodyPii_param_3];
	cvta.to.global.u64 	%rd4, %rd3;
	mov.u32 	%r42, %ntid.x;
	shl.b32 	%r2, %r42, 4;
	mov.u32 	%r14, %ctaid.x;
	mov.u32 	%r3, %tid.x;
	mad.lo.s32 	%r4, %r14, %r42, %r3;
	setp.ge.s32 	%p1, %r4, %r13;
	mul.wide.s32 	%rd5, %r4, 96;
	add.s64 	%rd6, %rd4, %rd5;
	add.s64 	%rd1, %rd6, 24;
	mov.f64 	%fd67, 0d7FEFFFFFFFFFFFFF;
	@%p1 bra 	$L__BB2_2;
	ld.global.f64 	%fd67, [%rd1];
$L__BB2_2:
	ld.param.u32 	%r36, [_Z24ComputeBoundingBoxKernelP4NodeP4BodyPii_param_3];
	setp.ge.s32 	%p2, %r4, %r36;
	shl.b32 	%r15, %r3, 3;
	mov.u32 	%r16, sharedMem;
	add.s32 	%r5, %r16, %r15;
	st.shared.f64 	[%r5], %fd67;
	mov.f64 	%fd68, 0d7FEFFFFFFFFFFFFF;
	@%p2 bra 	$L__BB2_4;
	ld.global.f64 	%fd68, [%rd1+8];
$L__BB2_4:
	ld.param.u32 	%r37, [_Z24ComputeBoundingBoxKernelP4NodeP4BodyPii_param_3];
	shl.b32 	%r17, %r42, 3;
	add.s32 	%r19, %r16, %r17;
	setp.ge.s32 	%p3, %r4, %r37;
	add.s32 	%r6, %r19, %r15;
	st.shared.f64 	[%r6], %fd68;
	mov.f64 	%fd69, 0d7FEFFFFFFFFFFFFF;
	@%p3 bra 	$L__BB2_6;
	ld.global.f64 	%fd69, [%rd1+16];
$L__BB2_6:
	ld.param.u32 	%r38, [_Z24ComputeBoundingBoxKernelP4NodeP4BodyPii_param_3];
	setp.ge.s32 	%p4, %r4, %r38;
	add.s32 	%r7, %r5, %r2;
	st.shared.f64 	[%r7], %fd69;
	mov.f64 	%fd70, 0dFFEFFFFFFFFFFFFF;
	@%p4 bra 	$L__BB2_8;
	ld.global.f64 	%fd70, [%rd1];
$L__BB2_8:
	ld.param.u32 	%r39, [_Z24ComputeBoundingBoxKernelP4NodeP4BodyPii_param_3];
	setp.ge.s32 	%p5, %r4, %r39;
	add.s32 	%r8, %r6, %r2;
	st.shared.f64 	[%r8], %fd70;
	mov.f64 	%fd71, 0dFFEFFFFFFFFFFFFF;
	@%p5 bra 	$L__BB2_10;
	ld.global.f64 	%fd71, [%rd1+8];
$L__BB2_10:
	ld.param.u32 	%r40, [_Z24ComputeBoundingBoxKernelP4NodeP4BodyPii_param_3];
	setp.ge.s32 	%p6, %r4, %r40;
	add.s32 	%r9, %r7, %r2;
	st.shared.f64 	[%r9], %fd71;
	mov.f64 	%fd72, 0dFFEFFFFFFFFFFFFF;
	@%p6 bra 	$L__BB2_12;
	ld.global.f64 	%fd72, [%rd1+16];
$L__BB2_12:
	add.s32 	%r10, %r8, %r2;
	st.shared.f64 	[%r10], %fd72;
	bar.sync 	0;
	setp.lt.u32 	%p7, %r42, 2;
	@%p7 bra 	$L__BB2_16;
$L__BB2_13:
	shr.u32 	%r12, %r42, 1;
	setp.ge.u32 	%p8, %r3, %r12;
	@%p8 bra 	$L__BB2_15;
	ld.shared.f64 	%fd19, [%r5];
	shl.b32 	%r21, %r12, 3;
	add.s32 	%r22, %r5, %r21;
	ld.shared.f64 	%fd20, [%r22];
	min.f64 	%fd21, %fd19, %fd20;
	st.shared.f64 	[%r5], %fd21;
	ld.shared.f64 	%fd22, [%r6];
	add.s32 	%r23, %r6, %r21;
	ld.shared.f64 	%fd23, [%r23];
	min.f64 	%fd24, %fd22, %fd23;
	st.shared.f64 	[%r6], %fd24;
	ld.shared.f64 	%fd25, [%r7];
	add.s32 	%r24, %r22, %r2;
	ld.shared.f64 	%fd26, [%r24];
	min.f64 	%fd27, %fd25, %fd26;
	st.shared.f64 	[%r7], %fd27;
	ld.shared.f64 	%fd28, [%r8];
	add.s32 	%r25, %r23, %r2;
	ld.shared.f64 	%fd29, [%r25];
	max.f64 	%fd30, %fd28, %fd29;
	st.shared.f64 	[%r8], %fd30;
	ld.shared.f64 	%fd31, [%r9];
	add.s32 	%r26, %r24, %r2;
	ld.shared.f64 	%fd32, [%r26];
	max.f64 	%fd33, %fd31, %fd32;
	st.shared.f64 	[%r9], %fd33;
	ld.shared.f64 	%fd34, [%r10];
	add.s32 	%r27, %r25, %r2;
	ld.shared.f64 	%fd35, [%r27];
	max.f64 	%fd36, %fd34, %fd35;
	st.shared.f64 	[%r10], %fd36;
$L__BB2_15:
	bar.sync 	0;
	setp.gt.u32 	%p9, %r42, 3;
	mov.u32 	%r42, %r12;
	@%p9 bra 	$L__BB2_13;
$L__BB2_16:
	setp.ne.s32 	%p10, %r3, 0;
	@%p10 bra 	$L__BB2_18;
	ld.param.u32 	%r41, [_Z24ComputeBoundingBoxKernelP4NodeP4BodyPii_param_3];
	ld.param.u64 	%rd8, [_Z24ComputeBoundingBoxKernelP4NodeP4BodyPii_param_0];
	cvta.to.global.u64 	%rd7, %rd8;
	mov.u32 	%r28, %ntid.x;
	shl.b32 	%r29, %r28, 3;
	add.s32 	%r31, %r16, %r29;
	add.s32 	%r32, %r31, %r29;
	add.s32 	%r33, %r32, %r29;
	add.s32 	%r34, %r33, %r29;
	mov.b16 	%rs1, 0;
	st.global.u8 	[%rd7], %rs1;
	st.global.u32 	[%rd7+12], %r41;
	ld.shared.f64 	%fd37, [sharedMem];
	ld.shared.f64 	%fd38, [%r31];
	ld.shared.f64 	%fd39, [%r32];
	ld.shared.f64 	%fd40, [%r33];
	ld.shared.f64 	%fd41, [%r34];
	add.s32 	%r35, %r34, %r29;
	ld.shared.f64 	%fd42, [%r35];
	sub.f64 	%fd43, %fd40, %fd37;
	sub.f64 	%fd44, %fd41, %fd38;
	sub.f64 	%fd45, %fd42, %fd39;
	mul.f64 	%fd46, %fd43, 0d3F847AE147AE147B;
	mul.f64 	%fd47, %fd44, 0d3F847AE147AE147B;
	mul.f64 	%fd48, %fd45, 0d3F847AE147AE147B;
	sub.f64 	%fd49, %fd37, %fd46;
	sub.f64 	%fd50, %fd38, %fd47;
	sub.f64 	%fd51, %fd39, %fd48;
	st.global.f64 	[%rd7+56], %fd49;
	st.global.f64 	[%rd7+64], %fd50;
	st.global.f64 	[%rd7+72], %fd51;
	add.f64 	%fd52, %fd46, %fd40;
	add.f64 	%fd53, %fd47, %fd41;
	add.f64 	%fd54, %fd48, %fd42;
	st.global.f64 	[%rd7+80], %fd52;
	st.global.f64 	[%rd7+88], %fd53;
	st.global.f64 	[%rd7+96], %fd54;
	sub.f64 	%fd55, %fd52, %fd49;
	sub.f64 	%fd56, %fd53, %fd50;
	sub.f64 	%fd57, %fd54, %fd51;
	max.f64 	%fd58, %fd55, %fd56;
	max.f64 	%fd59, %fd58, %fd57;
	mul.f64 	%fd60, %fd59, 0d3FE0000000000000;
	st.global.f64 	[%rd7+48], %fd60;
	add.f64 	%fd61, %fd49, %fd52;
	add.f64 	%fd62, %fd50, %fd53;
	add.f64 	%fd63, %fd51, %fd54;
	mul.f64 	%fd64, %fd61, 0d3FE0000000000000;
	mul.f64 	%fd65, %fd62, 0d3FE0000000000000;
	mul.f64 	%fd66, %fd63, 0d3FE0000000000000;
	st.global.f64 	[%rd7+16], %fd64;
	st.global.f64 	[%rd7+24], %fd65;
	st.global.f64 	[%rd7+32], %fd66;
$L__BB2_18:
	ret;

}
	// .globl	_Z22ConstructOctTreeKernelP4NodeP4BodyS2_iiii
.visible .entry _Z22ConstructOctTreeKernelP4NodeP4BodyS2_iiii(
	.param .u64 .ptr .align 1 _Z22ConstructOctTreeKernelP4NodeP4BodyS2_iiii_param_0,
	.param .u64 .ptr .align 1 _Z22ConstructOctTreeKernelP4NodeP4BodyS2_iiii_param_1,
	.param .u64 .ptr .align 1 _Z22ConstructOctTreeKernelP4NodeP4BodyS2_iiii_param_2,
	.param .u32 _Z22ConstructOctTreeKernelP4NodeP4BodyS2_iiii_param_3,
	.param .u32 _Z22ConstructOctTreeKernelP4NodeP4BodyS2_iiii_param_4,
	.param .u32 _Z22ConstructOctTreeKernelP4NodeP4BodyS2_iiii_param_5,
	.param .u32 _Z22ConstructOctTreeKernelP4NodeP4BodyS2_iiii_param_6
)
{
	.reg .pred 	%p<3>;
	.reg .b32 	%r<34>;
	.reg .b64 	%rd<9>;

	ld.param.u64 	%rd3, [_Z22ConstructOctTreeKernelP4NodeP4BodyS2_iiii_param_0];
	ld.param.u64 	%rd4, [_Z22ConstructOctTreeKernelP4NodeP4BodyS2_iiii_param_1];
	ld.param.u64 	%rd5, [_Z22ConstructOctTreeKernelP4NodeP4BodyS2_iiii_param_2];
	ld.param.u32 	%r5, [_Z22ConstructOctTreeKernelP4NodeP4BodyS2_iiii_param_3];
	ld.param.u32 	%r6, [_Z22ConstructOctTreeKernelP4NodeP4BodyS2_iiii_param_4];
	ld.param.u32 	%r7, [_Z22ConstructOctTreeKernelP4NodeP4BodyS2_iiii_param_5];
	ld.param.u32 	%r8, [_Z22ConstructOctTreeKernelP4NodeP4BodyS2_iiii_param_6];
	mov.u32 	%r33, %tid.x;
	setp.ge.s32 	%p1, %r33, %r7;
	@%p1 bra 	$L__BB3_3;
	mov.u32 	%r2, %ntid.x;
	cvta.to.global.u64 	%rd1, %rd4;
	cvta.to.global.u64 	%rd2, %rd5;
$L__BB3_2:
	mul.wide.s32 	%rd6, %r33, 96;
	add.s64 	%rd7, %rd2, %rd6;
	add.s64 	%rd8, %rd1, %rd6;
	.pragma "used_bytes_mask 1";
	ld.global.v2.u32 	{%r9, %r10}, [%rd8];
	ld.global.v2.u32 	{%r11, %r12}, [%rd8+8];
	ld.global.v2.u32 	{%r13, %r14}, [%rd8+16];
	ld.global.v2.u32 	{%r15, %r16}, [%rd8+24];
	ld.global.v2.u32 	{%r17, %r18}, [%rd8+32];
	ld.global.v2.u32 	{%r19, %r20}, [%rd8+40];
	ld.global.v2.u32 	{%r21, %r22}, [%rd8+48];
	ld.global.v2.u32 	{%r23, %r24}, [%rd8+56];
	ld.global.v2.u32 	{%r25, %r26}, [%rd8+64];
	ld.global.v2.u32 	{%r27, %r28}, [%rd8+72];
	ld.global.v2.u32 	{%r29, %r30}, [%rd8+80];
	ld.global.v2.u32 	{%r31, %r32}, [%rd8+88];
	st.global.v2.u32 	[%rd7], {%r9, %r10};
	st.global.v2.u32 	[%rd7+8], {%r11, %r12};
	st.global.v2.u32 	[%rd7+16], {%r13, %r14};
	st.global.v2.u32 	[%rd7+24], {%r15, %r16};
	st.global.v2.u32 	[%rd7+32], {%r17, %r18};
	st.global.v2.u32 	[%rd7+40], {%r19, %r20};
	st.global.v2.u32 	[%rd7+48], {%r21, %r22};
	st.global.v2.u32 	[%rd7+56], {%r23, %r24};
	st.global.v2.u32 	[%rd7+64], {%r25, %r26};
	st.global.v2.u32 	[%rd7+72], {%r27, %r28};
	st.global.v2.u32 	[%rd7+80], {%r29, %r30};
	st.global.v2.u32 	[%rd7+88], {%r31, %r32};
	{ // callseq 2, 0
	.param .b64 param0;
	st.param.b64 	[param0], %rd3;
	.param .b64 param1;
	st.param.b64 	[param1], %rd4;
	.param .b32 param2;
	st.param.b32 	[param2], %r33;
	.param .b32 param3;
	st.param.b32 	[param3], %r5;
	.param .b32 param4;
	st.param.b32 	[param4], %r6;
	.param .b32 param5;
	st.param.b32 	[param5], %r8;
	call.uni 
	_Z10InsertBodyP4NodeP4Bodyiiii, 
	(
	param0, 
	param1, 
	param2, 
	param3, 
	param4, 
	param5
	);
	} // callseq 2
	add.s32 	%r33, %r33, %r2;
	setp.lt.s32 	%p2, %r33, %r7;
	@%p2 bra 	$L__BB3_2;
$L__BB3_3:
	ret;

}
	// .globl	_Z18ComputeForceKernelP4NodeP4Bodyiiid
.visible .entry _Z18ComputeForceKernelP4NodeP4Bodyiiid(
	.param .u64 .ptr .align 1 _Z18ComputeForceKernelP4NodeP4Bodyiiid_param_0,
	.param .u64 .ptr .align 1 _Z18ComputeForceKernelP4NodeP4Bodyiiid_param_1,
	.param .u32 _Z18ComputeForceKernelP4NodeP4Bodyiiid_param_2,
	.param .u32 _Z18ComputeForceKernelP4NodeP4Bodyiiid_param_3,
	.param .u32 _Z18ComputeForceKernelP4NodeP4Bodyiiid_param_4,
	.param .f64 _Z18ComputeForceKernelP4NodeP4Bodyiiid_param_5
)
{
	.local .align 16 .b8 	__local_depot4[256];
	.reg .b64 	%SP;
	.reg .b64 	%SPL;
	.reg .pred 	%p<40>;
	.reg .b16 	%rs<3>;
	.reg .b32 	%r<47>;
	.reg .b64 	%rd<30>;
	.reg .b64 	%fd<51>;

	mov.u64 	%SPL, __local_depot4;
	ld.param.u64 	%rd5, [_Z18ComputeForceKernelP4NodeP4Bodyiiid_param_1];
	ld.param.u32 	%r28, [_Z18ComputeForceKernelP4NodeP4Bodyiiid_param_2];
	ld.param.u32 	%r29, [_Z18ComputeForceKernelP4NodeP4Bodyiiid_param_3];
	add.u64 	%rd1, %SPL, 0;
	mov.u32 	%r30, %ctaid.x;
	mov.u32 	%r31, %ntid.x;
	mov.u32 	%r32, %tid.x;
	mad.lo.s32 	%r1, %r30, %r31, %r32;
	setp.ge.s32 	%p1, %r1, %r29;
	@%p1 bra 	$L__BB4_29;
	cvta.to.global.u64 	%rd7, %rd5;
	mul.wide.s32 	%rd8, %r1, 96;
	add.s64 	%rd2, %rd7, %rd8;
	ld.global.u8 	%rs1, [%rd2];
	setp.eq.s16 	%p2, %rs1, 0;
	@%p2 bra 	$L__BB4_29;
	ld.global.f64 	%fd1, [%rd2+24];
	ld.global.f64 	%fd2, [%rd2+32];
	ld.global.f64 	%fd3, [%rd2+40];
	ld.global.f64 	%fd4, [%rd2+8];
	mov.b32 	%r34, 0;
	st.local.u32 	[%rd1], %r34;
	mov.f64 	%fd50, 0d0000000000000000;
	mov.b32 	%r40, 1;
	mov.f64 	%fd49, %fd50;
	mov.f64 	%fd48, %fd50;
$L__BB4_3:
	mov.u32 	%r2, %r40;
	add.s32 	%r40, %r2, -1;
	mul.wide.u32 	%rd9, %r40, 4;
	add.s64 	%rd10, %rd1, %rd9;
	ld.local.u32 	%r4, [%rd10];
	setp.lt.s32 	%p3, %r4, 0;
	setp.ge.s32 	%p4, %r4, %r28;
	or.pred  	%p5, %p3, %p4;
	@%p5 bra 	$L__BB4_27;
	ld.param.u64 	%rd29, [_Z18ComputeForceKernelP4NodeP4Bodyiiid_param_0];
	cvta.to.global.u64 	%rd11, %rd29;
	mul.wide.u32 	%rd12, %r4, 104;
	add.s64 	%rd3, %rd11, %rd12;
	ld.global.u32 	%r35, [%rd3+12];
	setp.eq.s32 	%p6, %r35, 0;
	@%p6 bra 	$L__BB4_27;
	ld.global.f64 	%fd8, [%rd3+40];
	setp.le.f64 	%p7, %fd8, 0d0000000000000000;
	@%p7 bra 	$L__BB4_27;
	ld.global.f64 	%fd22, [%rd3+16];
	sub.f64 	%fd9, %fd22, %fd1;
	ld.global.f64 	%fd23, [%rd3+24];
	sub.f64 	%fd10, %fd23, %fd2;
	ld.global.f64 	%fd24, [%rd3+32];
	sub.f64 	%fd11, %fd24, %fd3;
	mul.f64 	%fd25, %fd10, %fd10;
	fma.rn.f64 	%fd26, %fd9, %fd9, %fd25;
	fma.rn.f64 	%fd27, %fd11, %fd11, %fd26;
	add.f64 	%fd12, %fd27, 0d3FD0000000000000;
	sqrt.rn.f64 	%fd13, %fd12;
	ld.global.u8 	%rs2, [%rd3];
	setp.ne.s16 	%p8, %rs2, 0;
	@%p8 bra 	$L__BB4_30;
	ld.param.f64 	%fd44, [_Z18ComputeForceKernelP4NodeP4Bodyiiid_param_5];
	ld.global.f64 	%fd28, [%rd3+48];
	div.rn.f64 	%fd29, %fd28, %fd13;
	setp.lt.f64 	%p12, %fd29, %fd44;
	@%p12 bra 	$L__BB4_8;
	bra.uni 	$L__BB4_10;
$L__BB4_8:
	setp.ltu.f64 	%p38, %fd13, 0d4202A05F20000000;
	@%p38 bra 	$L__BB4_27;
$L__BB4_9:
	mul.f64 	%fd30, %fd4, 0d3DD2589EFFED8ACC;
	mul.f64 	%fd31, %fd30, %fd8;
	mul.f64 	%fd32, %fd12, %fd13;
	div.rn.f64 	%fd33, %fd31, %fd32;
	div.rn.f64 	%fd34, %fd33, %fd4;
	fma.rn.f64 	%fd48, %fd9, %fd34, %fd48;
	fma.rn.f64 	%fd49, %fd10, %fd34, %fd49;
	fma.rn.f64 	%fd50, %fd11, %fd34, %fd50;
	bra.uni 	$L__BB4_27;
$L__BB4_10:
	ld.global.u32 	%r5, [%rd3+4];
	setp.lt.s32 	%p13, %r5, 0;
	@%p13 bra 	$L__BB4_27;
	setp.ge.s32 	%p14, %r5, %r28;
	setp.gt.u32 	%p15, %r2, 64;
	or.pred  	%p16, %p14, %p15;
	@%p16 bra 	$L__BB4_13;
	add.s32 	%r37, %r2, -1;
	mul.wide.u32 	%rd13, %r37, 4;
	add.s64 	%rd14, %rd1, %rd13;
	st.local.u32 	[%rd14], %r5;
	mov.u32 	%r40, %r2;
$L__BB4_13:
	add.s32 	%r7, %r5, 1;
	setp.ge.s32 	%p17, %r7, %r28;
	setp.gt.u32 	%p18, %r40, 63;
	or.pred  	%p19, %p17, %p18;
	@%p19 bra 	$L__BB4_15;
	add.s32 	%r8, %r40, 1;
	mul.wide.u32 	%rd15, %r40, 4;
	add.s64 	%rd16, %rd1, %rd15;
	st.local.u32 	[%rd16], %r7;
	mov.u32 	%r40, %r8;
$L__BB4_15:
	add.s32 	%r10, %r5, 2;
	setp.ge.s32 	%p20, %r10, %r28;
	setp.gt.u32 	%p21, %r40, 63;
	or.pred  	%p22, %p20, %p21;
	@%p22 bra 	$L__BB4_17;
	add.s32 	%r11, %r40, 1;
	mul.wide.u32 	%rd17, %r40, 4;
	add.s64 	%rd18, %rd1, %rd17;
	st.local.u32 	[%rd18], %r10;
	mov.u32 	%r40, %r11;
$L__BB4_17:
	add.s32 	%r13, %r5, 3;
	setp.ge.s32 	%p23, %r13, %r28;
	setp.gt.u32 	%p24, %r40, 63;
	or.pred  	%p25, %p23, %p24;
	@%p25 bra 	$L__BB4_19;
	add.s32 	%r14, %r40, 1;
	mul.wide.u32 	%rd19, %r40, 4;
	add.s64 	%rd20, %rd1, %rd19;
	st.local.u32 	[%rd20], %r13;
	mov.u32 	%r40, %r14;
$L__BB4_19:
	add.s32 	%r16, %r5, 4;
	setp.ge.s32 	%p26, %r16, %r28;
	setp.gt.u32 	%p27, %r40, 63;
	or.pred  	%p28, %p26, %p27;
	@%p28 bra 	$L__BB4_21;
	add.s32 	%r17, %r40, 1;
	mul.wide.u32 	%rd21, %r40, 4;
	add.s64 	%rd22, %rd1, %rd21;
	st.local.u32 	[%rd22], %r16;
	mov.u32 	%r40, %r17;
$L__BB4_21:
	add.s32 	%r19, %r5, 5;
	setp.ge.s32 	%p29, %r19, %r28;
	setp.gt.u32 	%p30, %r40, 63;
	or.pred  	%p31, %p29, %p30;
	@%p31 bra 	$L__BB4_23;
	add.s32 	%r20, %r40, 1;
	mul.wide.u32 	%rd23, %r40, 4;
	add.s64 	%rd24, %rd1, %rd23;
	st.local.u32 	[%rd24], %r19;
	mov.u32 	%r40, %r20;
$L__BB4_23:
	add.s32 	%r22, %r5, 6;
	setp.ge.s32 	%p32, %r22, %r28;
	setp.gt.u32 	%p33, %r40, 63;
	or.pred  	%p34, %p32, %p33;
	@%p34 bra 	$L__BB4_25;
	add.s32 	%r23, %r40, 1;
	mul.wide.u32 	%rd25, %r40, 4;
	add.s64 	%rd26, %rd1, %rd25;
	st.local.u32 	[%rd26], %r22;
	mov.u32 	%r40, %r23;
$L__BB4_25:
	add.s32 	%r25, %r5, 7;
	setp.ge.s32 	%p35, %r25, %r28;
	setp.gt.u32 	%p36, %r40, 63;
	or.pred  	%p37, %p35, %p36;
	@%p37 bra 	$L__BB4_27;
	add.s32 	%r26, %r40, 1;
	mul.wide.u32 	%rd27, %r40, 4;
	add.s64 	%rd28, %rd1, %rd27;
	st.local.u32 	[%rd28], %r25;
	mov.u32 	%r40, %r26;
$L__BB4_27:
	setp.ne.s32 	%p39, %r40, 0;
	@%p39 bra 	$L__BB4_3;
	st.global.f64 	[%rd2+72], %fd48;
	st.global.f64 	[%rd2+80], %fd49;
	st.global.f64 	[%rd2+88], %fd50;
	ld.global.f64 	%fd35, [%rd2+48];
	fma.rn.f64 	%fd36, %fd48, 0d40D86A0000000000, %fd35;
	ld.global.f64 	%fd37, [%rd2+56];
	fma.rn.f64 	%fd38, %fd49, 0d40D86A0000000000, %fd37;
	ld.global.f64 	%fd39, [%rd2+64];
	fma.rn.f64 	%fd40, %fd50, 0d40D86A0000000000, %fd39;
	st.global.f64 	[%rd2+48], %fd36;
	st.global.f64 	[%rd2+56], %fd38;
	st.global.f64 	[%rd2+64], %fd40;
	fma.rn.f64 	%fd41, %fd36, 0d40D86A0000000000, %fd1;
	fma.rn.f64 	%fd42, %fd38, 0d40D86A0000000000, %fd2;
	fma.rn.f64 	%fd43, %fd40, 0d40D86A0000000000, %fd3;
	st.global.f64 	[%rd2+24], %fd41;
	st.global.f64 	[%rd2+32], %fd42;
	st.global.f64 	[%rd2+40], %fd43;
$L__BB4_29:
	ret;
$L__BB4_30:
	ld.global.u32 	%r36, [%rd3+8];
	setp.ne.s32 	%p9, %r36, %r1;
	setp.ge.f64 	%p10, %fd13, 0d4202A05F20000000;
	and.pred  	%p11, %p9, %p10;
	@%p11 bra 	$L__BB4_9;
	bra.uni 	$L__BB4_27;

}


// ===== COMPILED SASS (sm_100) =====

	.target	sm_100

	.elftype	@"ET_EXEC"


//--------------------- .note.nv.tkinfo           --------------------------
	.section	.note.nv.tkinfo,"",@"SHT_NOTE"
	.sectionflags	@"SHF_NOTE_NV_TKINFO"
	.tkinfo
        /*0018*/ 	.word	0x00000002
        /*0030*/ 	.string	""
        /*0030*/ 	.string	"ptxas"
        /*0030*/ 	.string	"Cuda compilation tools, release 13.0, V13.0.88"
        /*0030*/ 	.string	"Build cuda_13.0.r13.0/compiler.36424714_0"
        /*0030*/ 	.string	"-arch sm_100 -m 64 "



//--------------------- .note.nv.cuinfo           --------------------------
	.section	.note.nv.cuinfo,"",@"SHT_NOTE"
	.sectionflags	@"SHF_NOTE_NV_CUINFO"
        /*0018*/ 	.short	0x0002
        /*001a*/ 	.short	0x0064
        /*001c*/ 	.short	0x0082
	.zero		2


//--------------------- .nv.info                  --------------------------
	.section	.nv.info,"",@"SHT_CUDA_INFO"
	.align	4


	//----- nvinfo : EIATTR_REGCOUNT
	.align		4
        /*0000*/ 	.byte	0x04, 0x2f
        /*0002*/ 	.short	(.L_1 - .L_0)
	.align		4
.L_0:
        /*0004*/ 	.word	index@(_Z11ResetKernelP4NodePiii)
        /*0008*/ 	.word	0x0000000e


	//----- nvinfo : EIATTR_FRAME_SIZE
	.align		4
.L_1:
        /*000c*/ 	.byte	0x04, 0x11
        /*000e*/ 	.short	(.L_3 - .L_2)
	.align		4
.L_2:
        /*0010*/ 	.word	index@(_Z11ResetKernelP4NodePiii)
        /*0014*/ 	.word	0x00000000


	//----- nvinfo : EIATTR_REGCOUNT
	.align		4
.L_3:
        /*0018*/ 	.byte	0x04, 0x2f
        /*001a*/ 	.short	(.L_5 - .L_4)
	.align		4
.L_4:
        /*001c*/ 	.word	index@(_Z24ComputeBoundingBoxKernelP4NodeP4BodyPii)
        /*0020*/ 	.word	0x00000020


	//----- nvinfo : EIATTR_FRAME_SIZE
	.align		4
.L_5:
        /*0024*/ 	.byte	0x04, 0x11
        /*0026*/ 	.short	(.L_7 - .L_6)
	.align		4
.L_6:
        /*0028*/ 	.word	index@(_Z24ComputeBoundingBoxKernelP4NodeP4BodyPii)
        /*002c*/ 	.word	0x00000000


	//----- nvinfo : EIATTR_REGCOUNT
	.align		4
.L_7:
        /*0030*/ 	.byte	0x04, 0x2f
        /*0032*/ 	.short	(.L_9 - .L_8)
	.align		4
.L_8:
        /*0034*/ 	.word	index@(_Z22ConstructOctTreeKernelP4NodeP4BodyS2_iiii)
        /*0038*/ 	.word	0x00000050


	//----- nvinfo : EIATTR_FRAME_SIZE
	.align		4
.L_9:
        /*003c*/ 	.byte	0x04, 0x11
        /*003e*/ 	.short	(.L_11 - .L_10)
	.align		4
.L_10:
        /*0040*/ 	.word	index@($__internal_3_$__cuda_sm20_dsqrt_rn_f64_mediumpath_v1)
        /*0044*/ 	.word	0x00000000


	//----- nvinfo : EIATTR_FRAME_SIZE
	.align		4
.L_11:
        /*0048*/ 	.byte	0x04, 0x11
        /*004a*/ 	.short	(.L_13 - .L_12)
	.align		4
.L_12:
        /*004c*/ 	.word	index@($__internal_2_$__cuda_sm20_dblrcp_rn_slowpath_v3)
        /*0050*/ 	.word	0x00000000


	//----- nvinfo : EIATTR_FRAME_SIZE
	.align		4
.L_13:
        /*0054*/ 	.byte	0x04, 0x11
        /*0056*/ 	.short	(.L_15 - .L_14)
	.align		4
.L_14:
        /*0058*/ 	.word	index@($_Z22ConstructOctTreeKernelP4NodeP4BodyS2_iiii$_Z10InsertBodyP4NodeP4Bodyiiii)
        /*005c*/ 	.word	0x00000000


	//----- nvinfo : EIATTR_FRAME_SIZE
	.align		4
.L_15:
        /*0060*/ 	.byte	0x04, 0x11
        /*0062*/ 	.short	(.L_17 - .L_16)
	.align		4
.L_16:
        /*0064*/ 	.word	index@(_Z22ConstructOctTreeKernelP4NodeP4BodyS2_iiii)
        /*0068*/ 	.word	0x00000000


	//----- nvinfo : EIATTR_REGCOUNT
	.align		4
.L_17:
        /*006c*/ 	.byte	0x04, 0x2f
        /*006e*/ 	.short	(.L_19 - .L_18)
	.align		4
.L_18:
        /*0070*/ 	.word	index@(_Z18ComputeForceKernelP4NodeP4Bodyiiid)
        /*0074*/ 	.word	0x00000037


	//----- nvinfo : EIATTR_FRAME_SIZE
	.align		4
.L_19:
        /*0078*/ 	.byte	0x04, 0x11
        /*007a*/ 	.short	(.L_21 - .L_20)
	.align		4
.L_20:
        /*007c*/ 	.word	index@($__internal_1_$__cuda_sm20_dsqrt_rn_f64_mediumpath_v1)
        /*0080*/ 	.word	0x00000100


	//----- nvinfo : EIATTR_FRAME_SIZE
	.align		4
.L_21:
        /*0084*/ 	.byte	0x04, 0x11
        /*0086*/ 	.short	(.L_23 - .L_22)
	.align		4
.L_22:
        /*0088*/ 	.word	index@($__internal_0_$__cuda_sm20_div_rn_f64_full)
        /*008c*/ 	.word	0x00000100


	//----- nvinfo : EIATTR_FRAME_SIZE
	.align		4
.L_23:
        /*0090*/ 	.byte	0x04, 0x11
        /*0092*/ 	.short	(.L_25 - .L_24)
	.align		4
.L_24:
        /*0094*/ 	.word	index@(_Z18ComputeForceKernelP4NodeP4Bodyiiid)
        /*0098*/ 	.word	0x00000100


	//----- nvinfo : EIATTR_MIN_STACK_SIZE
	.align		4
.L_25:
        /*009c*/ 	.byte	0x04, 0x12
        /*009e*/ 	.short	(.L_27 - .L_26)
	.align		4
.L_26:
        /*00a0*/ 	.word	index@(_Z18ComputeForceKernelP4NodeP4Bodyiiid)
        /*00a4*/ 	.word	0x00000100


	//----- nvinfo : EIATTR_MIN_STACK_SIZE
	.align		4
.L_27:
        /*00a8*/ 	.byte	0x04, 0x12
        /*00aa*/ 	.short	(.L_29 - .L_28)
	.align		4
.L_28:
        /*00ac*/ 	.word	index@(_Z22ConstructOctTreeKernelP4NodeP4BodyS2_iiii)
        /*00b0*/ 	.word	0x00000000


	//----- nvinfo : EIATTR_MIN_STACK_SIZE
	.align		4
.L_29:
        /*00b4*/ 	.byte	0x04, 0x12
        /*00b6*/ 	.short	(.L_31 - .L_30)
	.align		4
.L_30:
        /*00b8*/ 	.word	index@(_Z24ComputeBoundingBoxKernelP4NodeP4BodyPii)
        /*00bc*/ 	.word	0x00000000


	//----- nvinfo : EIATTR_MIN_STACK_SIZE
	.align		4
.L_31:
        /*00c0*/ 	.byte	0x04, 0x12
        /*00c2*/ 	.short	(.L_33 - .L_32)
	.align		4
.L_32:
        /*00c4*/ 	.word	index@(_Z11ResetKernelP4NodePiii)
        /*00c8*/ 	.word	0x00000000
.L_33:


//--------------------- .nv.compat                --------------------------
	.section	.nv.compat,"",@"SHT_CUDA_COMPAT_INFO"
	.align	4
        /*0000*/ 	.byte	0x02, 0x09, 0x00, 0x00, 0x02, 0x02, 0x01, 0x00, 0x02, 0x05, 0x05, 0x00, 0x03, 0x07, 0x01, 0x01
        /*0010*/ 	.byte	0x02, 0x03, 0x00, 0x00, 0x02, 0x06, 0x01, 0x00, 0x04, 0x0b, 0x08, 0x00, 0x01, 0x00, 0x00, 0x00
        /*0020*/ 	.byte	0x00, 0x00, 0x00, 0x00


//--------------------- .nv.info._Z18ComputeForceKernelP4NodeP4Bodyiiid --------------------------
	.section	.nv.info._Z18ComputeForceKernelP4NodeP4Bodyiiid,"",@"SHT_CUDA_INFO"
	.sectionflags	@""
	.align	4


	//----- nvinfo : EIATTR_CUDA_API_VERSION
	.align		4
        /*0000*/ 	.byte	0x04, 0x37
        /*0002*/ 	.short	(.L_35 - .L_34)
.L_34:
        /*0004*/ 	.word	0x00000082


	//----- nvinfo : EIATTR_KPARAM_INFO
	.align		4
.L_35:
        /*0008*/ 	.byte	0x04, 0x17
        /*000a*/ 	.short	(.L_37 - .L_36)
.L_36:
        /*000c*/ 	.word	0x00000000
        /*0010*/ 	.short	0x0005
        /*0012*/ 	.short	0x0020
        /*0014*/ 	.byte	0x00, 0xf0, 0x21, 0x00


	//----- nvinfo : EIATTR_KPARAM_INFO
	.align		4
.L_37:
        /*0018*/ 	.byte	0x04, 0x17
        /*001a*/ 	.short	(.L_39 - .L_38)
.L_38:
        /*001c*/ 	.word	0x00000000
        /*0020*/ 	.short	0x0004
        /*0022*/ 	.short	0x0018
        /*0024*/ 	.byte	0x00, 0xf0, 0x11, 0x00


	//----- nvinfo : EIATTR_KPARAM_INFO
	.align		4
.L_39:
        /*0028*/ 	.byte	0x04, 0x17
        /*002a*/ 	.short	(.L_41 - .L_40)
.L_40:
        /*002c*/ 	.word	0x00000000
        /*0030*/ 	.short	0x0003
        /*0032*/ 	.short	0x0014
        /*0034*/ 	.byte	0x00, 0xf0, 0x11, 0x00


	//----- nvinfo : EIATTR_KPARAM_INFO
	.align		4
.L_41:
        /*0038*/ 	.byte	0x04, 0x17
        /*003a*/ 	.short	(.L_43 - .L_42)
.L_42:
        /*003c*/ 	.word	0x00000000
        /*0040*/ 	.short	0x0002
        /*0042*/ 	.short	0x0010
        /*0044*/ 	.byte	0x00, 0xf0, 0x11, 0x00


	//----- nvinfo : EIATTR_KPARAM_INFO
	.align		4
.L_43:
        /*0048*/ 	.byte	0x04, 0x17
        /*004a*/ 	.short	(.L_45 - .L_44)
.L_44:
        /*004c*/ 	.word	0x00000000
        /*0050*/ 	.short	0x0001
        /*0052*/ 	.short	0x0008
        /*0054*/ 	.byte	0x00, 0xf5, 0x21, 0x00


	//----- nvinfo : EIATTR_KPARAM_INFO
	.align		4
.L_45:
        /*0058*/ 	.byte	0x04, 0x17
        /*005a*/ 	.short	(.L_47 - .L_46)
.L_46:
        /*005c*/ 	.word	0x00000000
        /*0060*/ 	.short	0x0000
        /*0062*/ 	.short	0x0000
        /*0064*/ 	.byte	0x00, 0xf5, 0x21, 0x00


	//----- nvinfo : EIATTR_SPARSE_MMA_MASK
	.align		4
.L_47:
        /*0068*/ 	.byte	0x03, 0x50
        /*006a*/ 	.short	0x0000


	//----- nvinfo : EIATTR_MAXREG_COUNT
	.align		4
        /*006c*/ 	.byte	0x03, 0x1b
        /*006e*/ 	.short	0x00ff


	//----- nvinfo : EIATTR_MERCURY_ISA_VERSION
	.align		4
        /*0070*/ 	.byte	0x03, 0x5f
        /*0072*/ 	.short	0x0101


	//----- nvinfo : EIATTR_VRC_CTA_INIT_COUNT
	.align		4
        /*0074*/ 	.byte	0x02, 0x4a
	.zero		1
	.zero		1


	//----- nvinfo : EIATTR_EXIT_INSTR_OFFSETS
	.align		4
        /*0078*/ 	.byte	0x04, 0x1c
        /*007a*/ 	.short	(.L_49 - .L_48)


	//   ....[0]....
.L_48:
        /*007c*/ 	.word	0x00000080


	//   ....[1]....
        /*0080*/ 	.word	0x000000e0


	//   ....[2]....
        /*0084*/ 	.word	0x00000fd0


	//----- nvinfo : EIATTR_CRS_STACK_SIZE
	.align		4
.L_49:
        /*0088*/ 	.byte	0x04, 0x1e
        /*008a*/ 	.short	(.L_51 - .L_50)
.L_50:
        /*008c*/ 	.word	0x00000000


	//----- nvinfo : EIATTR_CBANK_PARAM_SIZE
	.align		4
.L_51:
        /*0090*/ 	.byte	0x03, 0x19
        /*0092*/ 	.short	0x0028


	//----- nvinfo : EIATTR_PARAM_CBANK
	.align		4
        /*0094*/ 	.byte	0x04, 0x0a
        /*0096*/ 	.short	(.L_53 - .L_52)
	.align		4
.L_52:
        /*0098*/ 	.word	index@(.nv.constant0._Z18ComputeForceKernelP4NodeP4Bodyiiid)
        /*009c*/ 	.short	0x0380
        /*009e*/ 	.short	0x0028


	//----- nvinfo : EIATTR_SW_WAR
	.align		4
.L_53:
        /*00a0*/ 	.byte	0x04, 0x36
        /*00a2*/ 	.short	(.L_55 - .L_54)
.L_54:
        /*00a4*/ 	.word	0x00000008
.L_55:


//--------------------- .nv.info._Z22ConstructOctTreeKernelP4NodeP4BodyS2_iiii --------------------------
	.section	.nv.info._Z22ConstructOctTreeKernelP4NodeP4BodyS2_iiii,"",@"SHT_CUDA_INFO"
	.sectionflags	@""
	.align	4


	//----- nvinfo : EIATTR_CUDA_API_VERSION
	.align		4
        /*0000*/ 	.byte	0x04, 0x37
        /*0002*/ 	.short	(.L_57 - .L_56)
.L_56:
        /*0004*/ 	.word	0x00000082


	//----- nvinfo : EIATTR_KPARAM_INFO
	.align		4
.L_57:
        /*0008*/ 	.byte	0x04, 0x17
        /*000a*/ 	.short	(.L_59 - .L_58)
.L_58:
        /*000c*/ 	.word	0x00000000
        /*0010*/ 	.short	0x0006
        /*0012*/ 	.short	0x0024
        /*0014*/ 	.byte	0x00, 0xf0, 0x11, 0x00


	//----- nvinfo : EIATTR_KPARAM_INFO
	.align		4
.L_59:
        /*0018*/ 	.byte	0x04, 0x17
        /*001a*/ 	.short	(.L_61 - .L_60)
.L_60:
        /*001c*/ 	.word	0x00000000
        /*0020*/ 	.short	0x0005
        /*0022*/ 	.short	0x0020
        /*0024*/ 	.byte	0x00, 0xf0, 0x11, 0x00


	//----- nvinfo : EIATTR_KPARAM_INFO
	.align		4
.L_61:
        /*0028*/ 	.byte	0x04, 0x17
        /*002a*/ 	.short	(.L_63 - .L_62)
.L_62:
        /*002c*/ 	.word	0x00000000
        /*0030*/ 	.short	0x0004
        /*0032*/ 	.short	0x001c
        /*0034*/ 	.byte	0x00, 0xf0, 0x11, 0x00


	//----- nvinfo : EIATTR_KPARAM_INFO
	.align		4
.L_63:
        /*0038*/ 	.byte	0x04, 0x17
        /*003a*/ 	.short	(.L_65 - .L_64)
.L_64:
        /*003c*/ 	.word	0x00000000
        /*0040*/ 	.short	0x0003
        /*0042*/ 	.short	0x0018
        /*0044*/ 	.byte	0x00, 0xf0, 0x11, 0x00


	//----- nvinfo : EIATTR_KPARAM_INFO
	.align		4
.L_65:
        /*0048*/ 	.byte	0x04, 0x17
        /*004a*/ 	.short	(.L_67 - .L_66)
.L_66:
        /*004c*/ 	.word	0x00000000
        /*0050*/ 	.short	0x0002
        /*0052*/ 	.short	0x0010
        /*0054*/ 	.byte	0x00, 0xf5, 0x21, 0x00


	//----- nvinfo : EIATTR_KPARAM_INFO
	.align		4
.L_67:
        /*0058*/ 	.byte	0x04, 0x17
        /*005a*/ 	.short	(.L_69 - .L_68)
.L_68:
        /*005c*/ 	.word	0x00000000
        /*0060*/ 	.short	0x0001
        /*0062*/ 	.short	0x0008
        /*0064*/ 	.byte	0x00, 0xf5, 0x21, 0x00


	//----- nvinfo : EIATTR_KPARAM_INFO
	.align		4
.L_69:
        /*0068*/ 	.byte	0x04, 0x17
        /*006a*/ 	.short	(.L_71 - .L_70)
.L_70:
        /*006c*/ 	.word	0x00000000
        /*0070*/ 	.short	0x0000
        /*0072*/ 	.short	0x0000
        /*0074*/ 	.byte	0x00, 0xf5, 0x21, 0x00


	//----- nvinfo : EIATTR_SPARSE_MMA_MASK
	.align		4
.L_71:
        /*0078*/ 	.byte	0x03, 0x50
        /*007a*/ 	.short	0x0000


	//----- nvinfo : EIATTR_MAXREG_COUNT
	.align		4
        /*007c*/ 	.byte	0x03, 0x1b
        /*007e*/ 	.short	0x00ff


	//----- nvinfo : EIATTR_MERCURY_ISA_VERSION
	.align		4
        /*0080*/ 	.byte	0x03, 0x5f
        /*0082*/ 	.short	0x0101


	//----- nvinfo : EIATTR_UNUSED_LOAD_BYTE_OFFSET
	.align		4
        /*0084*/ 	.byte	0x04, 0x44
        /*0086*/ 	.short	(.L_73 - .L_72)


	//   ....[0]....
.L_72:
        /*0088*/ 	.word	0x000000e0
        /*008c*/ 	.word	0x00000001


	//----- nvinfo : EIATTR_VRC_CTA_INIT_COUNT
	.align		4
.L_73:
        /*0090*/ 	.byte	0x02, 0x4a
	.zero		1
	.zero		1


	//----- nvinfo : EIATTR_EXIT_INSTR_OFFSETS
	.align		4
        /*0094*/ 	.byte	0x04, 0x1c
        /*0096*/ 	.short	(.L_75 - .L_74)


	//   ....[0]....
.L_74:
        /*0098*/ 	.word	0x00000040


	//   ....[1]....
        /*009c*/ 	.word	0x00000380


	//----- nvinfo : EIATTR_CRS_STACK_SIZE
	.align		4
.L_75:
        /*00a0*/ 	.byte	0x04, 0x1e
        /*00a2*/ 	.short	(.L_77 - .L_76)
.L_76:
        /*00a4*/ 	.word	0x00000000


	//----- nvinfo : EIATTR_CBANK_PARAM_SIZE
	.align		4
.L_77:
        /*00a8*/ 	.byte	0x03, 0x19
        /*00aa*/ 	.short	0x0028


	//----- nvinfo : EIATTR_PARAM_CBANK
	.align		4
        /*00ac*/ 	.byte	0x04, 0x0a
        /*00ae*/ 	.short	(.L_79 - .L_78)
	.align		4
.L_78:
        /*00b0*/ 	.word	index@(.nv.constant0._Z22ConstructOctTreeKernelP4NodeP4BodyS2_iiii)
        /*00b4*/ 	.short	0x0380
        /*00b6*/ 	.short	0x0028


	//----- nvinfo : EIATTR_SW_WAR
	.align		4
.L_79:
        /*00b8*/ 	.byte	0x04, 0x36
        /*00ba*/ 	.short	(.L_81 - .L_80)
.L_80:
        /*00bc*/ 	.word	0x00000008
.L_81:


//--------------------- .nv.info._Z24ComputeBoundingBoxKernelP4NodeP4BodyPii --------------------------
	.section	.nv.info._Z24ComputeBoundingBoxKernelP4NodeP4BodyPii,"",@"SHT_CUDA_INFO"
	.sectionflags	@""
	.align	4


	//----- nvinfo : EIATTR_CUDA_API_VERSION
	.align		4
        /*0000*/ 	.byte	0x04, 0x37
        /*0002*/ 	.short	(.L_83 - .L_82)
.L_82:
        /*0004*/ 	.word	0x00000082


	//----- nvinfo : EIATTR_KPARAM_INFO
	.align		4
.L_83:
        /*0008*/ 	.byte	0x04, 0x17
        /*000a*/ 	.short	(.L_85 - .L_84)
.L_84:
        /*000c*/ 	.word	0x00000000
        /*0010*/ 	.short	0x0003
        /*0012*/ 	.short	0x0018
        /*0014*/ 	.byte	0x00, 0xf0, 0x11, 0x00


	//----- nvinfo : EIATTR_KPARAM_INFO
	.align		4
.L_85:
        /*0018*/ 	.byte	0x04, 0x17
        /*001a*/ 	.short	(.L_87 - .L_86)
.L_86:
        /*001c*/ 	.word	0x00000000
        /*0020*/ 	.short	0x0002
        /*0022*/ 	.short	0x0010
        /*0024*/ 	.byte	0x00, 0xf5, 0x21, 0x00


	//----- nvinfo : EIATTR_KPARAM_INFO
	.align		4
.L_87:
        /*0028*/ 	.byte	0x04, 0x17
        /*002a*/ 	.short	(.L_89 - .L_88)
.L_88:
        /*002c*/ 	.word	0x00000000
        /*0030*/ 	.short	0x0001
        /*0032*/ 	.short	0x0008
        /*0034*/ 	.byte	0x00, 0xf5, 0x21, 0x00


	//----- nvinfo : EIATTR_KPARAM_INFO
	.align		4
.L_89:
        /*0038*/ 	.byte	0x04, 0x17
        /*003a*/ 	.short	(.L_91 - .L_90)
.L_90:
        /*003c*/ 	.word	0x00000000
        /*0040*/ 	.short	0x0000
        /*0042*/ 	.short	0x0000
        /*0044*/ 	.byte	0x00, 0xf5, 0x21, 0x00


	//----- nvinfo : EIATTR_SPARSE_MMA_MASK
	.align		4
.L_91:
        /*0048*/ 	.byte	0x03, 0x50
        /*004a*/ 	.short	0x0000


	//----- nvinfo : EIATTR_MAXREG_COUNT
	.align		4
        /*004c*/ 	.byte	0x03, 0x1b
        /*004e*/ 	.short	0x00ff


	//----- nvinfo : EIATTR_NUM_BARRIERS
	.align		4
        /*0050*/ 	.byte	0x02, 0x4c
        /*0052*/ 	.byte	0x01
	.zero		1


	//----- nvinfo : EIATTR_MERCURY_ISA_VERSION
	.align		4
        /*0054*/ 	.byte	0x03, 0x5f
        /*0056*/ 	.short	0x0101


	//----- nvinfo : EIATTR_VRC_CTA_INIT_COUNT
	.align		4
        /*0058*/ 	.byte	0x02, 0x4a
	.zero		1
	.zero		1


	//----- nvinfo : EIATTR_EXIT_INSTR_OFFSETS
	.align		4
        /*005c*/ 	.byte	0x04, 0x1c
        /*005e*/ 	.short	(.L_93 - .L_92)


	//   ....[0]....
.L_92:
        /*0060*/ 	.word	0x000007c0


	//   ....[1]....
        /*0064*/ 	.word	0x00000c00


	//----- nvinfo : EIATTR_CRS_STACK_SIZE
	.align		4
.L_93:
        /*0068*/ 	.byte	0x04, 0x1e
        /*006a*/ 	.short	(.L_95 - .L_94)
.L_94:
        /*006c*/ 	.word	0x00000000


	//----- nvinfo : EIATTR_CBANK_PARAM_SIZE
	.align		4
.L_95:
        /*0070*/ 	.byte	0x03, 0x19
        /*0072*/ 	.short	0x001c


	//----- nvinfo : EIATTR_PARAM_CBANK
	.align		4
        /*0074*/ 	.byte	0x04, 0x0a
        /*0076*/ 	.short	(.L_97 - .L_96)
	.align		4
.L_96:
        /*0078*/ 	.word	index@(.nv.constant0._Z24ComputeBoundingBoxKernelP4NodeP4BodyPii)
        /*007c*/ 	.short	0x0380
        /*007e*/ 	.short	0x001c


	//----- nvinfo : EIATTR_SW_WAR
	.align		4
.L_97:
        /*0080*/ 	.byte	0x04, 0x36
        /*0082*/ 	.short	(.L_99 - .L_98)
.L_98:
        /*0084*/ 	.word	0x00000008
.L_99:


//--------------------- .nv.info._Z11ResetKernelP4NodePiii --------------------------
	.section	.nv.info._Z11ResetKernelP4NodePiii,"",@"SHT_CUDA_INFO"
	.sectionflags	@""
	.align	4


	//----- nvinfo : EIATTR_CUDA_API_VERSION
	.align		4
        /*0000*/ 	.byte	0x04, 0x37
        /*0002*/ 	.short	(.L_101 - .L_100)
.L_100:
        /*0004*/ 	.word	0x00000082


	//----- nvinfo : EIATTR_KPARAM_INFO
	.align		4
.L_101:
        /*0008*/ 	.byte	0x04, 0x17
        /*000a*/ 	.short	(.L_103 - .L_102)
.L_102:
        /*000c*/ 	.word	0x00000000
        /*0010*/ 	.short	0x0003
        /*0012*/ 	.short	0x0014
        /*0014*/ 	.byte	0x00, 0xf0, 0x11, 0x00


	//----- nvinfo : EIATTR_KPARAM_INFO
	.align		4
.L_103:
        /*0018*/ 	.byte	0x04, 0x17
        /*001a*/ 	.short	(.L_105 - .L_104)
.L_104:
        /*001c*/ 	.word	0x00000000
        /*0020*/ 	.short	0x0002
        /*0022*/ 	.short	0x0010
        /*0024*/ 	.byte	0x00, 0xf0, 0x11, 0x00


	//----- nvinfo : EIATTR_KPARAM_INFO
	.align		4
.L_105:
        /*0028*/ 	.byte	0x04, 0x17
        /*002a*/ 	.short	(.L_107 - .L_106)
.L_106:
        /*002c*/ 	.word	0x00000000
        /*0030*/ 	.short	0x0001
        /*0032*/ 	.short	0x0008
        /*0034*/ 	.byte	0x00, 0xf5, 0x21, 0x00


	//----- nvinfo : EIATTR_KPARAM_INFO
	.align		4
.L_107:
        /*0038*/ 	.byte	0x04, 0x17
        /*003a*/ 	.short	(.L_109 - .L_108)
.L_108:
        /*003c*/ 	.word	0x00000000
        /*0040*/ 	.short	0x0000
        /*0042*/ 	.short	0x0000
        /*0044*/ 	.byte	0x00, 0xf5, 0x21, 0x00


	//----- nvinfo : EIATTR_SPARSE_MMA_MASK
	.align		4
.L_109:
        /*0048*/ 	.byte	0x03, 0x50
        /*004a*/ 	.short	0x0000


	//----- nvinfo : EIATTR_MAXREG_COUNT
	.align		4
        /*004c*/ 	.byte	0x03, 0x1b
        /*004e*/ 	.short	0x00ff


	//----- nvinfo : EIATTR_MERCURY_ISA_VERSION
	.align		4
        /*0050*/ 	.byte	0x03, 0x5f
        /*0052*/ 	.short	0x0101


	//----- nvinfo : EIATTR_VRC_CTA_INIT_COUNT
	.align		4
        /*0054*/ 	.byte	0x02, 0x4a
	.zero		1
	.zero		1


	//----- nvinfo : EIATTR_EXIT_INSTR_OFFSETS
	.align		4
        /*0058*/ 	.byte	0x04, 0x1c
        /*005a*/ 	.short	(.L_111 - .L_110)


	//   ....[0]....
.L_110:
        /*005c*/ 	.word	0x00000070


	//   ....[1]....
        /*0060*/ 	.word	0x00000210


	//----- nvinfo : EIATTR_CBANK_PARAM_SIZE
	.align		4
.L_111:
        /*0064*/ 	.byte	0x03, 0x19
        /*0066*/ 	.short	0x0018


	//----- nvinfo : EIATTR_PARAM_CBANK
	.align		4
        /*0068*/ 	.byte	0x04, 0x0a
        /*006a*/ 	.short	(.L_113 - .L_112)
	.align		4
.L_112:
        /*006c*/ 	.word	index@(.nv.constant0._Z11ResetKernelP4NodePiii)
        /*0070*/ 	.short	0x0380
        /*0072*/ 	.short	0x0018


	//----- nvinfo : EIATTR_SW_WAR
	.align		4
.L_113:
        /*0074*/ 	.byte	0x04, 0x36
        /*0076*/ 	.short	(.L_115 - .L_114)
.L_114:
        /*0078*/ 	.word	0x00000008
.L_115:


//--------------------- .nv.callgraph             --------------------------
	.section	.nv.callgraph,"",@"SHT_CUDA_CALLGRAPH"
	.align	4
	.sectionentsize	8
	.align		4
        /*0000*/ 	.word	0x00000000
	.align		4
        /*0004*/ 	.word	0xffffffff
	.align		4
        /*0008*/ 	.word	0x00000000
	.align		4
        /*000c*/ 	.word	0xfffffffe
	.align		4
        /*0010*/ 	.word	0x00000000
	.align		4
        /*0014*/ 	.word	0xfffffffd
	.align		4
        /*0018*/ 	.word	0x00000000
	.align		4
        /*001c*/ 	.word	0xfffffffc


//--------------------- .text._Z18ComputeForceKernelP4NodeP4Bodyiiid --------------------------
	.section	.text._Z18ComputeForceKernelP4NodeP4Bodyiiid,"ax",@progbits
	.align	128
        .global         _Z18ComputeForceKernelP4NodeP4Bodyiiid
        .type           _Z18ComputeForceKernelP4NodeP4Bodyiiid,@function
        .size           _Z18ComputeForceKernelP4NodeP4Bodyiiid,(.L_x_70 - _Z18ComputeForceKernelP4NodeP4Bodyiiid)
        .other          _Z18ComputeForceKernelP4NodeP4Bodyiiid,@"STO_CUDA_ENTRY STV_DEFAULT"
_Z18ComputeForceKernelP4NodeP4Bodyiiid:
.text._Z18ComputeForceKernelP4NodeP4Bodyiiid:
[----:B------:R-:W0:Y:S01]  /*0000*/  LDC R1, c[0x0][0x37c] ;  /* 0x0000df00ff017b82 */ /* 0x000e220000000800 */
[----:B------:R-:W1:Y:S07]  /*0010*/  S2R R3, SR_TID.X ;  /* 0x0000000000037919 */ /* 0x000e6e0000002100 */
[----:B------:R-:W1:Y:S01]  /*0020*/  S2UR UR4, SR_CTAID.X ;  /* 0x00000000000479c3 */ /* 0x000e620000002500 */
[----:B------:R-:W2:Y:S01]  /*0030*/  LDCU UR5, c[0x0][0x394] ;  /* 0x00007280ff0577ac */ /* 0x000ea20008000800 */
[----:B0-----:R-:W-:-:S06]  /*0040*/  VIADD R1, R1, 0xffffff00 ;  /* 0xffffff0001017836 */ /* 0x001fcc0000000000 */
[----:B------:R-:W1:Y:S02]  /*0050*/  LDC R46, c[0x0][0x360] ;  /* 0x0000d800ff2e7b82 */ /* 0x000e640000000800 */
[----:B-1----:R-:W-:-:S05]  /*0060*/  IMAD R46, R46, UR4, R3 ;  /* 0x000000042e2e7c24 */ /* 0x002fca000f8e0203 */
[----:B--2---:R-:W-:-:S13]  /*0070*/  ISETP.GE.AND P0, PT, R46, UR5, PT ;  /* 0x000000052e007c0c */ /* 0x004fda000bf06270 */
[----:B------:R-:W-:Y:S05]  /*0080*/  @P0 EXIT ;  /* 0x000000000000094d */ /* 0x000fea0003800000 */
[----:B------:R-:W0:Y:S01]  /*0090*/  LDC.64 R16, c[0x0][0x388] ;  /* 0x0000e200ff107b82 */ /* 0x000e220000000a00 */
[----:B------:R-:W1:Y:S01]  /*00a0*/  LDCU.64 UR4, c[0x0][0x358] ;  /* 0x00006b00ff0477ac */ /* 0x000e620008000a00 */
[----:B0-----:R-:W-:-:S05]  /*00b0*/  IMAD.WIDE R16, R46, 0x60, R16 ;  /* 0x000000602e107825 */ /* 0x001fca00078e0210 */
[----:B-1----:R-:W2:Y:S02]  /*00c0*/  LDG.E.U8 R0, desc[UR4][R16.64] ;  /* 0x0000000410007981 */ /* 0x002ea4000c1e1100 */
[----:B--2---:R-:W-:-:S13]  /*00d0*/  ISETP.NE.AND P0, PT, R0, RZ, PT ;  /* 0x000000ff0000720c */ /* 0x004fda0003f05270 */
[----:B------:R-:W-:Y:S05]  /*00e0*/  @!P0 EXIT ;  /* 0x000000000000894d */ /* 0x000fea0003800000 */
[----:B------:R0:W5:Y:S04]  /*00f0*/  LDG.E.64 R14, desc[UR4][R16.64+0x18] ;  /* 0x00001804100e7981 */ /* 0x000168000c1e1b00 */
[----:B------:R0:W5:Y:S04]  /*0100*/  LDG.E.64 R12, desc[UR4][R16.64+0x20] ;  /* 0x00002004100c7981 */ /* 0x000168000c1e1b00 */
[----:B------:R0:W5:Y:S04]  /*0110*/  LDG.E.64 R10, desc[UR4][R16.64+0x28] ;  /* 0x00002804100a7981 */ /* 0x000168000c1e1b00 */
[----:B------:R0:W5:Y:S01]  /*0120*/  LDG.E.64 R8, desc[UR4][R16.64+0x8] ;  /* 0x0000080410087981 */ /* 0x000162000c1e1b00 */
[----:B------:R-:W-:Y:S01]  /*0130*/  BSSY.RECONVERGENT B1, `(.L_x_0) ;  /* 0x00000d6000017945 */ /* 0x000fe20003800200 */
[----:B------:R-:W-:Y:S01]  /*0140*/  IMAD.MOV.U32 R0, RZ, RZ, 0x1 ;  /* 0x00000001ff007424 */ /* 0x000fe200078e00ff */
[----:B------:R-:W-:Y:S01]  /*0150*/  CS2R R6, SRZ ;  /* 0x0000000000067805 */ /* 0x000fe2000001ff00 */
[----:B------:R0:W-:Y:S01]  /*0160*/  STL [R1], RZ ;  /* 0x000000ff01007387 */ /* 0x0001e20000100800 */
[----:B------:R-:W-:-:S02]  /*0170*/  CS2R R4, SRZ ;  /* 0x0000000000047805 */ /* 0x000fc4000001ff00 */
[----:B------:R-:W-:Y:S01]  /*0180*/  CS2R R2, SRZ ;  /* 0x0000000000027805 */ /* 0x000fe2000001ff00 */
[----:B------:R-:W1:Y:S01]  /*0190*/  LDCU UR6, c[0x0][0x390] ;  /* 0x00007200ff0677ac */ /* 0x000e620008000800 */
[----:B------:R-:W2:Y:S05]  /*01a0*/  LDCU.64 UR10, c[0x0][0x3a0] ;  /* 0x00007400ff0a77ac */ /* 0x000eaa0008000a00 */
.L_x_15:
[----:B------:R-:W-:Y:S02]  /*01b0*/  IMAD.MOV.U32 R47, RZ, RZ, R0 ;  /* 0x000000ffff2f7224 */ /* 0x000fe400078e0000 */
[----:B------:R-:W-:-:S04]  /*01c0*/  VIADD R0, R0, 0xffffffff ;  /* 0xffffffff00007836 */ /* 0x000fc80000000000 */
[----:B------:R-:W-:-:S05]  /*01d0*/  IMAD R18, R0, 0x4, R1 ;  /* 0x0000000400127824 */ /* 0x000fca00078e0201 */
[----:B-1----:R-:W1:Y:S01]  /*01e0*/  LDL R21, [R18] ;  /* 0x0000000012157983 */ /* 0x002e620000100800 */
[----:B------:R-:W-:Y:S01]  /*01f0*/  BSSY.RECONVERGENT B0, `(.L_x_1) ;  /* 0x00000c7000007945 */ /* 0x000fe20003800200 */
[----:B-1----:R-:W-:-:S04]  /*0200*/  ISETP.GE.AND P0, PT, R21, UR6, PT ;  /* 0x0000000615007c0c */ /* 0x002fc8000bf06270 */
[----:B------:R-:W-:-:S13]  /*0210*/  ISETP.LT.OR P0, PT, R21, RZ, P0 ;  /* 0x000000ff1500720c */ /* 0x000fda0000701670 */
[----:B------:R-:W-:Y:S05]  /*0220*/  @P0 BRA `(.L_x_2) ;  /* 0x0000000c000c0947 */ /* 0x000fea0003800000 */
[----:B------:R-:W1:Y:S02]  /*0230*/  LDC.64 R18, c[0x0][0x380] ;  /* 0x0000e000ff127b82 */ /* 0x000e640000000a00 */
[----:B-1----:R-:W-:-:S05]  /*0240*/  IMAD.WIDE.U32 R18, R21, 0x68, R18 ;  /* 0x0000006815127825 */ /* 0x002fca00078e0012 */
[----:B------:R-:W3:Y:S02]  /*0250*/  LDG.E R20, desc[UR4][R18.64+0xc] ;  /* 0x00000c0412147981 */ /* 0x000ee4000c1e1900 */
[----:B---3--:R-:W-:-:S13]  /*0260*/  ISETP.NE.AND P0, PT, R20, RZ, PT ;  /* 0x000000ff1400720c */ /* 0x008fda0003f05270 */
[----:B------:R-:W-:Y:S05]  /*0270*/  @!P0 BRA `(.L_x_2) ;  /* 0x0000000800f88947 */ /* 0x000fea0003800000 */
[----:B------:R-:W3:Y:S02]  /*0280*/  LDG.E.64 R20, desc[UR4][R18.64+0x28] ;  /* 0x0000280412147981 */ /* 0x000ee4000c1e1b00 */
[----:B---3--:R-:W-:-:S14]  /*0290*/  DSETP.GTU.AND P0, PT, R20, RZ, PT ;  /* 0x000000ff1400722a */ /* 0x008fdc0003f0c000 */
[----:B------:R-:W-:Y:S05]  /*02a0*/  @!P0 BRA `(.L_x_2) ;  /* 0x0000000800ec8947 */ /* 0x000fea0003800000 */
[----:B------:R-:W3:Y:S04]  /*02b0*/  LDG.E.64 R22, desc[UR4][R18.64+0x18] ;  /* 0x0000180412167981 */ /* 0x000ee8000c1e1b00 */
[----:B------:R-:W4:Y:S04]  /*02c0*/  LDG.E.64 R24, desc[UR4][R18.64+0x10] ;  /* 0x0000100412187981 */ /* 0x000f28000c1e1b00 */
[----:B------:R-:W2:Y:S01]  /*02d0*/  LDG.E.64 R26, desc[UR4][R18.64+0x20] ;  /* 0x00002004121a7981 */ /* 0x000ea2000c1e1b00 */
[----:B------:R-:W-:Y:S01]  /*02e0*/  IMAD.MOV.U32 R34, RZ, RZ, 0x0 ;  /* 0x00000000ff227424 */ /* 0x000fe200078e00ff */
[----:B------:R-:W-:Y:S01]  /*02f0*/  BSSY.RECONVERGENT B2, `(.L_x_3) ;  /* 0x000001b000027945 */ /* 0x000fe20003800200 */
[----:B------:R-:W-:Y:S01]  /*0300*/  IMAD.MOV.U32 R35, RZ, RZ, 0x3fd80000 ;  /* 0x3fd80000ff237424 */ /* 0x000fe200078e00ff */
[----:B---3-5:R-:W-:-:S02]  /*0310*/  DADD R22, -R12, R22 ;  /* 0x000000000c167229 */ /* 0x028fc40000000116 */
[----:B----4-:R-:W-:-:S06]  /*0320*/  DADD R24, -R14, R24 ;  /* 0x000000000e187229 */ /* 0x010fcc0000000118 */
[----:B------:R-:W-:Y:S02]  /*0330*/  DMUL R28, R22, R22 ;  /* 0x00000016161c7228 */ /* 0x000fe40000000000 */
[----:B--2---:R-:W-:-:S06]  /*0340*/  DADD R26, -R10, R26 ;  /* 0x000000000a1a7229 */ /* 0x004fcc000000011a */
[----:B------:R-:W-:-:S08]  /*0350*/  DFMA R28, R24, R24, R28 ;  /* 0x00000018181c722b */ /* 0x000fd0000000001c */
[----:B------:R-:W-:-:S08]  /*0360*/  DFMA R28, R26, R26, R28 ;  /* 0x0000001a1a1c722b */ /* 0x000fd0000000001c */
[----:B------:R-:W-:-:S06]  /*0370*/  DADD R28, R28, 0.25 ;  /* 0x3fd000001c1c7429 */ /* 0x000fcc0000000000 */
[----:B------:R-:W1:Y:S04]  /*0380*/  MUFU.RSQ64H R33, R29 ;  /* 0x0000001d00217308 */ /* 0x000e680000001c00 */
[----:B------:R-:W-:-:S05]  /*0390*/  VIADD R32, R29, 0xfcb00000 ;  /* 0xfcb000001d207836 */ /* 0x000fca0000000000 */
[----:B------:R-:W-:Y:S01]  /*03a0*/  ISETP.GE.U32.AND P0, PT, R32, 0x7ca00000, PT ;  /* 0x7ca000002000780c */ /* 0x000fe20003f06070 */
[----:B-1----:R-:W-:-:S08]  /*03b0*/  DMUL R30, R32, R32 ;  /* 0x00000020201e7228 */ /* 0x002fd00000000000 */
[----:B------:R-:W-:-:S08]  /*03c0*/  DFMA R30, R28, -R30, 1 ;  /* 0x3ff000001c1e742b */ /* 0x000fd0000000081e */
[----:B------:R-:W-:Y:S02]  /*03d0*/  DFMA R34, R30, R34, 0.5 ;  /* 0x3fe000001e22742b */ /* 0x000fe40000000022 */
[----:B------:R-:W-:-:S08]  /*03e0*/  DMUL R30, R32, R30 ;  /* 0x0000001e201e7228 */ /* 0x000fd00000000000 */
[----:B------:R-:W-:-:S08]  /*03f0*/  DFMA R38, R34, R30, R32 ;  /* 0x0000001e2226722b */ /* 0x000fd00000000020 */
[----:B------:R-:W-:Y:S02]  /*0400*/  DMUL R34, R28, R38 ;  /* 0x000000261c227228 */ /* 0x000fe40000000000 */
[----:B------:R-:W-:Y:S01]  /*0410*/  IADD3 R37, PT, PT, R39, -0x100000, RZ ;  /* 0xfff0000027257810 */ /* 0x000fe20007ffe0ff */
[----:B------:R-:W-:-:S05]  /*0420*/  IMAD.MOV.U32 R36, RZ, RZ, R38 ;  /* 0x000000ffff247224 */ /* 0x000fca00078e0026 */
[----:B------:R-:W-:-:S08]  /*0430*/  DFMA R40, R34, -R34, R28 ;  /* 0x800000222228722b */ /* 0x000fd0000000001c */
[----:B------:R-:W-:Y:S01]  /*0440*/  DFMA R30, R40, R36, R34 ;  /* 0x00000024281e722b */ /* 0x000fe20000000022 */
[----:B------:R-:W-:Y:S10]  /*0450*/  @!P0 BRA `(.L_x_4) ;  /* 0x0000000000108947 */ /* 0x000ff40003800000 */
[----:B------:R-:W-:-:S07]  /*0460*/  MOV R30, 0x480 ;  /* 0x00000480001e7802 */ /* 0x000fce0000000f00 */
[----:B0-----:R-:W-:Y:S05]  /*0470*/  CALL.REL.NOINC `($__internal_1_$__cuda_sm20_dsqrt_rn_f64_mediumpath_v1) ;  /* 0x0000001000507944 */ /* 0x001fea0003c00000 */
[----:B------:R-:W-:Y:S02]  /*0480*/  IMAD.MOV.U32 R30, RZ, RZ, R32 ;  /* 0x000000ffff1e7224 */ /* 0x000fe400078e0020 */
[----:B------:R-:W-:-:S07]  /*0490*/  IMAD.MOV.U32 R31, RZ, RZ, R33 ;  /* 0x000000ffff1f7224 */ /* 0x000fce00078e0021 */
.L_x_4:
[----:B------:R-:W-:Y:S05]  /*04a0*/  BSYNC.RECONVERGENT B2 ;  /* 0x0000000000027941 */ /* 0x000fea0003800200 */
.L_x_3:
[----:B------:R-:W2:Y:S01]  /*04b0*/  LDG.E.U8 R32, desc[UR4][R18.64] ;  /* 0x0000000412207981 */ /* 0x000ea2000c1e1100 */
[----:B------:R-:W-:Y:S01]  /*04c0*/  BSSY.RELIABLE B2, `(.L_x_5) ;  /* 0x0000063000027945 */ /* 0x000fe20003800100 */
[----:B--2---:R-:W-:-:S13]  /*04d0*/  ISETP.NE.AND P0, PT, R32, RZ, PT ;  /* 0x000000ff2000720c */ /* 0x004fda0003f05270 */
[----:B------:R-:W-:Y:S05]  /*04e0*/  @!P0 BRA `(.L_x_6) ;  /* 0x0000000000208947 */ /* 0x000fea0003800000 */
[----:B------:R-:W2:Y:S01]  /*04f0*/  LDG.E R19, desc[UR4][R18.64+0x8] ;  /* 0x0000080412137981 */ /* 0x000ea2000c1e1900 */
[----:B------:R-:W-:Y:S01]  /*0500*/  UMOV UR8, 0x20000000 ;  /* 0x2000000000087882 */ /* 0x000fe20000000000 */
[----:B------:R-:W-:Y:S02]  /*0510*/  UMOV UR9, 0x4202a05f ;  /* 0x4202a05f00097882 */ /* 0x000fe40000000000 */
[----:B------:R-:W-:Y:S01]  /*0520*/  DSETP.GE.AND P0, PT, R30, UR8, PT ;  /* 0x000000081e007e2a */ /* 0x000fe2000bf06000 */
[----:B--2---:R-:W-:-:S13]  /*0530*/  ISETP.NE.AND P1, PT, R19, R46, PT ;  /* 0x0000002e1300720c */ /* 0x004fda0003f25270 */
[----:B------:R-:W-:Y:S05]  /*0540*/  @P0 BRA P1, `(.L_x_7) ;  /* 0x0000000400680947 */ /* 0x000fea0000800000 */
[----:B------:R-:W-:Y:S05]  /*0550*/  BREAK.RELIABLE B2 ;  /* 0x0000000000027942 */ /* 0x000fea0003800100 */
[----:B------:R-:W-:Y:S05]  /*0560*/  BRA `(.L_x_2) ;  /* 0x00000008003c7947 */ /* 0x000fea0003800000 */
.L_x_6:
[----:B------:R-:W2:Y:S01]  /*0570*/  LDG.E.64 R34, desc[UR4][R18.64+0x30] ;  /* 0x0000300412227981 */ /* 0x000ea2000c1e1b00 */
[----:B------:R-:W1:Y:S01]  /*0580*/  MUFU.RCP64H R33, R31 ;  /* 0x0000001f00217308 */ /* 0x000e620000001800 */
[----:B------:R-:W-:Y:S01]  /*0590*/  IMAD.MOV.U32 R32, RZ, RZ, 0x1 ;  /* 0x00000001ff207424 */ /* 0x000fe200078e00ff */
[----:B------:R-:W-:Y:S05]  /*05a0*/  BSSY.RECONVERGENT B3, `(.L_x_8) ;  /* 0x0000011000037945 */ /* 0x000fea0003800200 */
[----:B-1----:R-:W-:-:S08]  /*05b0*/  DFMA R36, R32, -R30, 1 ;  /* 0x3ff000002024742b */ /* 0x002fd0000000081e */
[----:B------:R-:W-:-:S08]  /*05c0*/  DFMA R36, R36, R36, R36 ;  /* 0x000000242424722b */ /* 0x000fd00000000024 */
[----:B------:R-:W-:-:S08]  /*05d0*/  DFMA R36, R32, R36, R32 ;  /* 0x000000242024722b */ /* 0x000fd00000000020 */
[----:B------:R-:W-:-:S08]  /*05e0*/  DFMA R32, R36, -R30, 1 ;  /* 0x3ff000002420742b */ /* 0x000fd0000000081e */
[----:B------:R-:W-:-:S08]  /*05f0*/  DFMA R32, R36, R32, R36 ;  /* 0x000000202420722b */ /* 0x000fd00000000024 */
[----:B--2---:R-:W-:Y:S01]  /*0600*/  DMUL R36, R34, R32 ;  /* 0x0000002022247228 */ /* 0x004fe20000000000 */
[----:B------:R-:W-:-:S07]  /*0610*/  FSETP.GEU.AND P1, PT, |R35|, 6.5827683646048100446e-37, PT ;  /* 0x036000002300780b */ /* 0x000fce0003f2e200 */
[----:B------:R-:W-:-:S08]  /*0620*/  DFMA R38, R36, -R30, R34 ;  /* 0x8000001e2426722b */ /* 0x000fd00000000022 */
[----:B------:R-:W-:-:S10]  /*0630*/  DFMA R32, R32, R38, R36 ;  /* 0x000000262020722b */ /* 0x000fd40000000024 */
[----:B------:R-:W-:-:S05]  /*0640*/  FFMA R36, RZ, R31, R33 ;  /* 0x0000001fff247223 */ /* 0x000fca0000000021 */
[----:B------:R-:W-:-:S13]  /*0650*/  FSETP.GT.AND P0, PT, |R36|, 1.469367938527859385e-39, PT ;  /* 0x001000002400780b */ /* 0x000fda0003f04200 */
[----:B------:R-:W-:Y:S05]  /*0660*/  @P0 BRA P1, `(.L_x_9) ;  /* 0x0000000000100947 */ /* 0x000fea0000800000 */
[----:B------:R-:W-:Y:S01]  /*0670*/  IMAD.MOV.U32 R36, RZ, RZ, R30 ;  /* 0x000000ffff247224 */ /* 0x000fe200078e001e */
[----:B------:R-:W-:Y:S01]  /*0680*/  MOV R48, 0x6b0 ;  /* 0x000006b000307802 */ /* 0x000fe20000000f00 */
[----:B------:R-:W-:-:S07]  /*0690*/  IMAD.MOV.U32 R37, RZ, RZ, R31 ;  /* 0x000000ffff257224 */ /* 0x000fce00078e001f */
[----:B0-----:R-:W-:Y:S05]  /*06a0*/  CALL.REL.NOINC `($__internal_0_$__cuda_sm20_div_rn_f64_full) ;  /* 0x00000008004c7944 */ /* 0x001fea0003c00000 */
.L_x_9:
[----:B------:R-:W-:Y:S05]  /*06b0*/  BSYNC.RECONVERGENT B3 ;  /* 0x0000000000037941 */ /* 0x000fea0003800200 */
.L_x_8:
[----:B------:R-:W-:-:S14]  /*06c0*/  DSETP.GEU.AND P0, PT, R32, UR10, PT ;  /* 0x0000000a20007e2a */ /* 0x000fdc000bf0e000 */
[----:B------:R-:W-:Y:S05]  /*06d0*/  @P0 BREAK.RELIABLE B2 ;  /* 0x0000000000020942 */ /* 0x000fea0003800100 */
[----:B------:R-:W-:Y:S05]  /*06e0*/  @!P0 BRA `(.L_x_10) ;  /* 0x0000000000ec8947 */ /* 0x000fea0003800000 */
[----:B------:R-:W2:Y:S02]  /*06f0*/  LDG.E R19, desc[UR4][R18.64+0x4] ;  /* 0x0000040412137981 */ /* 0x000ea4000c1e1900 */
[----:B--2---:R-:W-:-:S13]  /*0700*/  ISETP.GE.AND P0, PT, R19, RZ, PT ;  /* 0x000000ff1300720c */ /* 0x004fda0003f06270 */
[----:B------:R-:W-:Y:S05]  /*0710*/  @!P0 BRA `(.L_x_2) ;  /* 0x0000000400d08947 */ /* 0x000fea0003800000 */
[----:B------:R-:W-:Y:S02]  /*0720*/  ISETP.GT.U32.AND P0, PT, R47, 0x40, PT ;  /* 0x000000402f00780c */ /* 0x000fe40003f04070 */
[C---:B------:R-:W-:Y:S02]  /*0730*/  IADD3 R21, PT, PT, R19.reuse, 0x1, RZ ;  /* 0x0000000113157810 */ /* 0x040fe40007ffe0ff */
[----:B------:R-:W-:-:S13]  /*0740*/  ISETP.GE.OR P0, PT, R19, UR6, P0 ;  /* 0x0000000613007c0c */ /* 0x000fda0008706670 */
[----:B------:R-:W-:Y:S02]  /*0750*/  @!P0 IMAD.MOV.U32 R0, RZ, RZ, R47 ;  /* 0x000000ffff008224 */ /* 0x000fe400078e002f */
[----:B------:R-:W-:-:S03]  /*0760*/  @!P0 VIADD R26, R47, 0xffffffff ;  /* 0xffffffff2f1a8836 */ /* 0x000fc60000000000 */
[----:B------:R-:W-:Y:S01]  /*0770*/  ISETP.GT.U32.AND P1, PT, R0, 0x3f, PT ;  /* 0x0000003f0000780c */ /* 0x000fe20003f24070 */
[----:B------:R-:W-:-:S03]  /*0780*/  @!P0 IMAD R28, R26, 0x4, R1 ;  /* 0x000000041a1c8824 */ /* 0x000fc600078e0201 */
[----:B------:R-:W-:Y:S02]  /*0790*/  ISETP.GE.OR P1, PT, R21, UR6, P1 ;  /* 0x0000000615007c0c */ /* 0x000fe40008f26670 */
[----:B------:R1:W-:Y:S11]  /*07a0*/  @!P0 STL [R28], R19 ;  /* 0x000000131c008387 */ /* 0x0003f60000100800 */
[----:B------:R-:W-:-:S02]  /*07b0*/  @!P1 VIADD R20, R0, 0x1 ;  /* 0x0000000100149836 */ /* 0x000fc40000000000 */
[----:B------:R-:W-:Y:S02]  /*07c0*/  @!P1 IMAD R18, R0, 0x4, R1 ;  /* 0x0000000400129824 */ /* 0x000fe400078e0201 */
[----:B------:R-:W-:Y:S02]  /*07d0*/  @!P1 IMAD.MOV.U32 R0, RZ, RZ, R20 ;  /* 0x000000ffff009224 */ /* 0x000fe400078e0014 */
[----:B------:R-:W-:Y:S01]  /*07e0*/  VIADD R20, R19, 0x2 ;  /* 0x0000000213147836 */ /* 0x000fe20000000000 */
[----:B------:R1:W-:Y:S02]  /*07f0*/  @!P1 STL [R18], R21 ;  /* 0x0000001512009387 */ /* 0x0003e40000100800 */
[----:B------:R-:W-:-:S04]  /*0800*/  ISETP.GT.U32.AND P2, PT, R0, 0x3f, PT ;  /* 0x0000003f0000780c */ /* 0x000fc80003f44070 */
[----:B------:R-:W-:-:S13]  /*0810*/  ISETP.GE.OR P2, PT, R20, UR6, P2 ;  /* 0x0000000614007c0c */ /* 0x000fda0009746670 */
[C---:B------:R-:W-:Y:S02]  /*0820*/  @!P2 VIADD R22, R0.reuse, 0x1 ;  /* 0x000000010016a836 */ /* 0x040fe40000000000 */
[----:B------:R-:W-:Y:S02]  /*0830*/  @!P2 IMAD R27, R0, 0x4, R1 ;  /* 0x00000004001ba824 */ /* 0x000fe400078e0201 */
[----:B------:R-:W-:Y:S01]  /*0840*/  @!P2 IMAD.MOV.U32 R0, RZ, RZ, R22 ;  /* 0x000000ffff00a224 */ /* 0x000fe200078e0016 */
[----:B------:R-:W-:Y:S02]  /*0850*/  IADD3 R22, PT, PT, R19, 0x3, RZ ;  /* 0x0000000313167810 */ /* 0x000fe40007ffe0ff */
[----:B------:R1:W-:Y:S02]  /*0860*/  @!P2 STL [R27], R20 ;  /* 0x000000141b00a387 */ /* 0x0003e40000100800 */
[----:B------:R-:W-:-:S04]  /*0870*/  ISETP.GT.U32.AND P3, PT, R0, 0x3f, PT ;  /* 0x0000003f0000780c */ /* 0x000fc80003f64070 */
[----:B------:R-:W-:-:S13]  /*0880*/  ISETP.GE.OR P3, PT, R22, UR6, P3 ;  /* 0x0000000616007c0c */ /* 0x000fda0009f66670 */
[C---:B------:R-:W-:Y:S02]  /*0890*/  @!P3 VIADD R23, R0.reuse, 0x1 ;  /* 0x000000010017b836 */ /* 0x040fe40000000000 */
        /* <DEDUP_REMOVED lines=20> */
[C---:B------:R-:W-:Y:S01]  /*09e0*/  @!P6 IADD3 R26, PT, PT, R0.reuse, 0x1, RZ ;  /* 0x00000001001ae810 */ /* 0x040fe20007ffe0ff */
[----:B------:R-:W-:-:S04]  /*09f0*/  @!P6 IMAD R32, R0, 0x4, R1 ;  /* 0x000000040020e824 */ /* 0x000fc800078e0201 */
[----:B------:R-:W-:Y:S01]  /*0a00*/  @!P6 IMAD.MOV.U32 R0, RZ, RZ, R26 ;  /* 0x000000ffff00e224 */ /* 0x000fe200078e001a */
[----:B------:R1:W-:Y:S01]  /*0a10*/  @!P6 STL [R32], R25 ;  /* 0x000000192000e387 */ /* 0x0003e20000100800 */
[----:B------:R-:W-:-:S03]  /*0a20*/  VIADD R26, R19, 0x7 ;  /* 0x00000007131a7836 */ /* 0x000fc60000000000 */
[----:B------:R-:W-:-:S04]  /*0a30*/  ISETP.GT.U32.AND P0, PT, R0, 0x3f, PT ;  /* 0x0000003f0000780c */ /* 0x000fc80003f04070 */
[----:B------:R-:W-:-:S13]  /*0a40*/  ISETP.GE.OR P0, PT, R26, UR6, P0 ;  /* 0x000000061a007c0c */ /* 0x000fda0008706670 */
[----:B-1----:R-:W-:Y:S05]  /*0a50*/  @P0 BRA `(.L_x_2) ;  /* 0x0000000400000947 */ /* 0x002fea0003800000 */
[C---:B------:R-:W-:Y:S02]  /*0a60*/  IMAD R19, R0.reuse, 0x4, R1 ;  /* 0x0000000400137824 */ /* 0x040fe400078e0201 */
[----:B------:R-:W-:-:S03]  /*0a70*/  VIADD R0, R0, 0x1 ;  /* 0x0000000100007836 */ /* 0x000fc60000000000 */
[----:B------:R1:W-:Y:S01]  /*0a80*/  STL [R19], R26 ;  /* 0x0000001a13007387 */ /* 0x0003e20000100800 */
[----:B------:R-:W-:Y:S05]  /*0a90*/  BRA `(.L_x_2) ;  /* 0x0000000000f07947 */ /* 0x000fea0003800000 */
.L_x_10:
[----:B------:R-:W-:Y:S01]  /*0aa0*/  UMOV UR8, 0x20000000 ;  /* 0x2000000000087882 */ /* 0x000fe20000000000 */
[----:B------:R-:W-:Y:S02]  /*0ab0*/  UMOV UR9, 0x4202a05f ;  /* 0x4202a05f00097882 */ /* 0x000fe40000000000 */
[----:B------:R-:W-:-:S14]  /*0ac0*/  DSETP.GE.AND P0, PT, R30, UR8, PT ;  /* 0x000000081e007e2a */ /* 0x000fdc000bf06000 */
[----:B------:R-:W-:Y:S05]  /*0ad0*/  @!P0 BREAK.RELIABLE B2 ;  /* 0x0000000000028942 */ /* 0x000fea0003800100 */
[----:B------:R-:W-:Y:S05]  /*0ae0*/  @!P0 BRA `(.L_x_2) ;  /* 0x0000000000dc8947 */ /* 0x000fea0003800000 */
.L_x_7:
[----:B------:R-:W-:Y:S05]  /*0af0*/  BSYNC.RELIABLE B2 ;  /* 0x0000000000027941 */ /* 0x000fea0003800100 */
.L_x_5:
[----:B------:R-:W-:Y:S01]  /*0b00*/  DMUL R28, R28, R30 ;  /* 0x0000001e1c1c7228 */ /* 0x000fe20000000000 */
[----:B------:R-:W-:Y:S01]  /*0b10*/  IMAD.MOV.U32 R18, RZ, RZ, 0x1 ;  /* 0x00000001ff127424 */ /* 0x000fe200078e00ff */
[----:B------:R-:W-:Y:S01]  /*0b20*/  UMOV UR8, 0xffed8acc ;  /* 0xffed8acc00087882 */ /* 0x000fe20000000000 */
[----:B------:R-:W-:Y:S01]  /*0b30*/  UMOV UR9, 0x3dd2589e ;  /* 0x3dd2589e00097882 */ /* 0x000fe20000000000 */
[----:B------:R-:W-:Y:S02]  /*0b40*/  BSSY.RECONVERGENT B2, `(.L_x_11) ;  /* 0x0000016000027945 */ /* 0x000fe40003800200 */
[----:B------:R-:W1:Y:S02]  /*0b50*/  MUFU.RCP64H R19, R29 ;  /* 0x0000001d00137308 */ /* 0x000e640000001800 */
[----:B-1----:R-:W-:-:S08]  /*0b60*/  DFMA R30, -R28, R18, 1 ;  /* 0x3ff000001c1e742b */ /* 0x002fd00000000112 */
[----:B------:R-:W-:-:S08]  /*0b70*/  DFMA R30, R30, R30, R30 ;  /* 0x0000001e1e1e722b */ /* 0x000fd0000000001e */
[----:B------:R-:W-:Y:S02]  /*0b80*/  DFMA R30, R18, R30, R18 ;  /* 0x0000001e121e722b */ /* 0x000fe40000000012 */
[----:B------:R-:W-:-:S06]  /*0b90*/  DMUL R18, R8, UR8 ;  /* 0x0000000808127c28 */ /* 0x000fcc0008000000 */
[----:B------:R-:W-:Y:S02]  /*0ba0*/  DFMA R32, -R28, R30, 1 ;  /* 0x3ff000001c20742b */ /* 0x000fe4000000011e */
[----:B------:R-:W-:-:S06]  /*0bb0*/  DMUL R34, R20, R18 ;  /* 0x0000001214227228 */ /* 0x000fcc0000000000 */
[----:B------:R-:W-:-:S04]  /*0bc0*/  DFMA R32, R30, R32, R30 ;  /* 0x000000201e20722b */ /* 0x000fc8000000001e */
[----:B------:R-:W-:-:S04]  /*0bd0*/  FSETP.GEU.AND P1, PT, |R35|, 6.5827683646048100446e-37, PT ;  /* 0x036000002300780b */ /* 0x000fc80003f2e200 */
[----:B------:R-:W-:-:S08]  /*0be0*/  DMUL R18, R34, R32 ;  /* 0x0000002022127228 */ /* 0x000fd00000000000 */
[----:B------:R-:W-:-:S08]  /*0bf0*/  DFMA R20, -R28, R18, R34 ;  /* 0x000000121c14722b */ /* 0x000fd00000000122 */
        /* <DEDUP_REMOVED lines=8> */
[----:B------:R-:W-:Y:S01]  /*0c80*/  MOV R18, R32 ;  /* 0x0000002000127202 */ /* 0x000fe20000000f00 */
[----:B------:R-:W-:-:S07]  /*0c90*/  IMAD.MOV.U32 R19, RZ, RZ, R33 ;  /* 0x000000ffff137224 */ /* 0x000fce00078e0021 */
.L_x_12:
[----:B------:R-:W-:Y:S05]  /*0ca0*/  BSYNC.RECONVERGENT B2 ;  /* 0x0000000000027941 */ /* 0x000fea0003800200 */
.L_x_11:
[----:B------:R-:W1:Y:S01]  /*0cb0*/  MUFU.RCP64H R21, R9 ;  /* 0x0000000900157308 */ /* 0x000e620000001800 */
[----:B------:R-:W-:Y:S01]  /*0cc0*/  IMAD.MOV.U32 R20, RZ, RZ, 0x1 ;  /* 0x00000001ff147424 */ /* 0x000fe200078e00ff */
[----:B------:R-:W-:Y:S01]  /*0cd0*/  FSETP.GEU.AND P1, PT, |R19|, 6.5827683646048100446e-37, PT ;  /* 0x036000001300780b */ /* 0x000fe20003f2e200 */
[----:B------:R-:W-:Y:S04]  /*0ce0*/  BSSY.RECONVERGENT B2, `(.L_x_13) ;  /* 0x0000014000027945 */ /* 0x000fe80003800200 */
[----:B-1----:R-:W-:-:S08]  /*0cf0*/  DFMA R28, -R8, R20, 1 ;  /* 0x3ff00000081c742b */ /* 0x002fd00000000114 */
[----:B------:R-:W-:-:S08]  /*0d00*/  DFMA R28, R28, R28, R28 ;  /* 0x0000001c1c1c722b */ /* 0x000fd0000000001c */
[----:B------:R-:W-:-:S08]  /*0d10*/  DFMA R28, R20, R28, R20 ;  /* 0x0000001c141c722b */ /* 0x000fd00000000014 */
[----:B------:R-:W-:-:S08]  /*0d20*/  DFMA R20, -R8, R28, 1 ;  /* 0x3ff000000814742b */ /* 0x000fd0000000011c */
[----:B------:R-:W-:-:S08]  /*0d30*/  DFMA R20, R28, R20, R28 ;  /* 0x000000141c14722b */ /* 0x000fd0000000001c */
        /* <DEDUP_REMOVED lines=8> */
[----:B------:R-:W-:Y:S02]  /*0dc0*/  IMAD.MOV.U32 R35, RZ, RZ, R19 ;  /* 0x000000ffff237224 */ /* 0x000fe400078e0013 */
[----:B------:R-:W-:Y:S02]  /*0dd0*/  IMAD.MOV.U32 R36, RZ, RZ, R8 ;  /* 0x000000ffff247224 */ /* 0x000fe400078e0008 */
[----:B------:R-:W-:-:S07]  /*0de0*/  IMAD.MOV.U32 R37, RZ, RZ, R9 ;  /* 0x000000ffff257224 */ /* 0x000fce00078e0009 */
[----:B0-----:R-:W-:Y:S05]  /*0df0*/  CALL.REL.NOINC `($__internal_0_$__cuda_sm20_div_rn_f64_full) ;  /* 0x0000000000787944 */ /* 0x001fea0003c00000 */
[----:B------:R-:W-:Y:S01]  /*0e00*/  IMAD.MOV.U32 R20, RZ, RZ, R32 ;  /* 0x000000ffff147224 */ /* 0x000fe200078e0020 */
[----:B------:R-:W-:-:S07]  /*0e10*/  MOV R21, R33 ;  /* 0x0000002100157202 */ /* 0x000fce0000000f00 */
.L_x_14:
[----:B------:R-:W-:Y:S05]  /*0e20*/  BSYNC.RECONVERGENT B2 ;  /* 0x0000000000027941 */ /* 0x000fea0003800200 */
.L_x_13:
[-C--:B------:R-:W-:Y:S02]  /*0e30*/  DFMA R2, R24, R20.reuse, R2 ;  /* 0x000000141802722b */ /* 0x080fe40000000002 */
[-C--:B------:R-:W-:Y:S02]  /*0e40*/  DFMA R4, R22, R20.reuse, R4 ;  /* 0x000000141604722b */ /* 0x080fe40000000004 */
[----:B------:R-:W-:-:S11]  /*0e50*/  DFMA R6, R26, R20, R6 ;  /* 0x000000141a06722b */ /* 0x000fd60000000006 */
.L_x_2:
[----:B--2---:R-:W-:Y:S05]  /*0e60*/  BSYNC.RECONVERGENT B0 ;  /* 0x0000000000007941 */ /* 0x004fea0003800200 */
.L_x_1:
[----:B------:R-:W-:-:S13]  /*0e70*/  ISETP.NE.AND P0, PT, R0, RZ, PT ;  /* 0x000000ff0000720c */ /* 0x000fda0003f05270 */
[----:B------:R-:W-:Y:S05]  /*0e80*/  @P0 BRA `(.L_x_15) ;  /* 0xfffffff000c80947 */ /* 0x000fea000383ffff */
[----:B------:R-:W-:Y:S05]  /*0e90*/  BSYNC.RECONVERGENT B1 ;  /* 0x0000000000017941 */ /* 0x000fea0003800200 */
.L_x_0:
[----:B------:R-:W-:Y:S05]  /*0ea0*/  WARPSYNC.ALL ;  /* 0x0000000000007948 */ /* 0x000fea0003800000 */
[----:B-----5:R-:W2:Y:S04]  /*0eb0*/  LDG.E.64 R8, desc[UR4][R16.64+0x30] ;  /* 0x0000300410087981 */ /* 0x020ea8000c1e1b00 */
[----:B-1----:R-:W3:Y:S04]  /*0ec0*/  LDG.E.64 R18, desc[UR4][R16.64+0x38] ;  /* 0x0000380410127981 */ /* 0x002ee8000c1e1b00 */
[----:B------:R-:W4:Y:S04]  /*0ed0*/  LDG.E.64 R20, desc[UR4][R16.64+0x40] ;  /* 0x0000400410147981 */ /* 0x000f28000c1e1b00 */
[----:B------:R-:W-:Y:S04]  /*0ee0*/  STG.E.64 desc[UR4][R16.64+0x48], R2 ;  /* 0x0000480210007986 */ /* 0x000fe8000c101b04 */
[----:B------:R-:W-:Y:S04]  /*0ef0*/  STG.E.64 desc[UR4][R16.64+0x50], R4 ;  /* 0x0000500410007986 */ /* 0x000fe8000c101b04 */
[----:B------:R-:W-:Y:S01]  /*0f00*/  STG.E.64 desc[UR4][R16.64+0x58], R6 ;  /* 0x0000580610007986 */ /* 0x000fe2000c101b04 */
[----:B--2---:R-:W-:-:S02]  /*0f10*/  DFMA R8, R2, 25000, R8 ;  /* 0x40d86a000208782b */ /* 0x004fc40000000008 */
[----:B---3--:R-:W-:-:S05]  /*0f20*/  DFMA R18, R4, 25000, R18 ;  /* 0x40d86a000412782b */ /* 0x008fca0000000012 */
[----:B------:R-:W-:Y:S01]  /*0f30*/  STG.E.64 desc[UR4][R16.64+0x30], R8 ;  /* 0x0000300810007986 */ /* 0x000fe2000c101b04 */
[----:B----4-:R-:W-:Y:S02]  /*0f40*/  DFMA R20, R6, 25000, R20 ;  /* 0x40d86a000614782b */ /* 0x010fe40000000014 */
[----:B------:R-:W-:Y:S01]  /*0f50*/  DFMA R14, R8, 25000, R14 ;  /* 0x40d86a00080e782b */ /* 0x000fe2000000000e */
[----:B------:R-:W-:Y:S01]  /*0f60*/  STG.E.64 desc[UR4][R16.64+0x38], R18 ;  /* 0x0000381210007986 */ /* 0x000fe2000c101b04 */
[----:B------:R-:W-:-:S03]  /*0f70*/  DFMA R12, R18, 25000, R12 ;  /* 0x40d86a00120c782b */ /* 0x000fc6000000000c */
[----:B------:R-:W-:Y:S01]  /*0f80*/  STG.E.64 desc[UR4][R16.64+0x40], R20 ;  /* 0x0000401410007986 */ /* 0x000fe2000c101b04 */
[----:B------:R-:W-:-:S03]  /*0f90*/  DFMA R10, R20, 25000, R10 ;  /* 0x40d86a00140a782b */ /* 0x000fc6000000000a */
[----:B------:R-:W-:Y:S04]  /*0fa0*/  STG.E.64 desc[UR4][R16.64+0x18], R14 ;  /* 0x0000180e10007986 */ /* 0x000fe8000c101b04 */
[----:B------:R-:W-:Y:S04]  /*0fb0*/  STG.E.64 desc[UR4][R16.64+0x20], R12 ;  /* 0x0000200c10007986 */ /* 0x000fe8000c101b04 */
[----:B------:R-:W-:Y:S01]  /*0fc0*/  STG.E.64 desc[UR4][R16.64+0x28], R10 ;  /* 0x0000280a10007986 */ /* 0x000fe2000c101b04 */
[----:B------:R-:W-:Y:S05]  /*0fd0*/  EXIT ;  /* 0x000000000000794d */ /* 0x000fea0003800000 */
        .weak           $__internal_0_$__cuda_sm20_div_rn_f64_full
        .type           $__internal_0_$__cuda_sm20_div_rn_f64_full,@function
        .size           $__internal_0_$__cuda_sm20_div_rn_f64_full,($__internal_1_$__cuda_sm20_dsqrt_rn_f64_mediumpath_v1 - $__internal_0_$__cuda_sm20_div_rn_f64_full)
$__internal_0_$__cuda_sm20_div_rn_f64_full:
[----:B------:R-:W-:Y:S01]  /*0fe0*/  IMAD.MOV.U32 R33, RZ, RZ, R35 ;  /* 0x000000ffff217224 */ /* 0x000fe200078e0023 */
[C---:B------:R-:W-:Y:S01]  /*0ff0*/  FSETP.GEU.AND P0, PT, |R37|.reuse, 1.469367938527859385e-39, PT ;  /* 0x001000002500780b */ /* 0x040fe20003f0e200 */
[----:B------:R-:W-:Y:S01]  /*1000*/  IMAD.MOV.U32 R32, RZ, RZ, R34 ;  /* 0x000000ffff207224 */ /* 0x000fe200078e0022 */
[----:B------:R-:W-:Y:S01]  /*1010*/  LOP3.LUT R34, R37, 0x800fffff, RZ, 0xc0, !PT ;  /* 0x800fffff25227812 */ /* 0x000fe200078ec0ff */
[----:B------:R-:W-:Y:S01]  /*1020*/  IMAD.MOV.U32 R50, RZ, RZ, 0x1ca00000 ;  /* 0x1ca00000ff327424 */ /* 0x000fe200078e00ff */
[C---:B------:R-:W-:Y:S01]  /*1030*/  FSETP.GEU.AND P2, PT, |R33|.reuse, 1.469367938527859385e-39, PT ;  /* 0x001000002100780b */ /* 0x040fe20003f4e200 */
[----:B------:R-:W-:Y:S01]  /*1040*/  IMAD.MOV.U32 R40, RZ, RZ, 0x1 ;  /* 0x00000001ff287424 */ /* 0x000fe200078e00ff */
[----:B------:R-:W-:Y:S01]  /*1050*/  LOP3.LUT R35, R34, 0x3ff00000, RZ, 0xfc, !PT ;  /* 0x3ff0000022237812 */ /* 0x000fe200078efcff */
[----:B------:R-:W-:Y:S01]  /*1060*/  IMAD.MOV.U32 R34, RZ, RZ, R36 ;  /* 0x000000ffff227224 */ /* 0x000fe200078e0024 */
[----:B------:R-:W-:Y:S01]  /*1070*/  LOP3.LUT R49, R33, 0x7ff00000, RZ, 0xc0, !PT ;  /* 0x7ff0000021317812 */ /* 0x000fe200078ec0ff */
[----:B------:R-:W-:Y:S01]  /*1080*/  BSSY.RECONVERGENT B4, `(.L_x_16) ;  /* 0x000004f000047945 */ /* 0x000fe20003800200 */
[----:B------:R-:W-:-:S03]  /*1090*/  LOP3.LUT R52, R37, 0x7ff00000, RZ, 0xc0, !PT ;  /* 0x7ff0000025347812 */ /* 0x000fc600078ec0ff */
[----:B------:R-:W-:Y:S01]  /*10a0*/  @!P0 DMUL R34, R36, 8.98846567431157953865e+307 ;  /* 0x7fe0000024228828 */ /* 0x000fe20000000000 */
[----:B------:R-:W-:-:S03]  /*10b0*/  ISETP.GE.U32.AND P1, PT, R49, R52, PT ;  /* 0x000000343100720c */ /* 0x000fc60003f26070 */
[----:B------:R-:W-:Y:S01]  /*10c0*/  @!P2 LOP3.LUT R38, R37, 0x7ff00000, RZ, 0xc0, !PT ;  /* 0x7ff000002526a812 */ /* 0x000fe200078ec0ff */
[----:B------:R-:W-:Y:S01]  /*10d0*/  @!P2 IMAD.MOV.U32 R42, RZ, RZ, RZ ;  /* 0x000000ffff2aa224 */ /* 0x000fe200078e00ff */
[----:B------:R-:W0:Y:S01]  /*10e0*/  MUFU.RCP64H R41, R35 ;  /* 0x0000002300297308 */ /* 0x000e220000001800 */
[C---:B------:R-:W-:Y:S02]  /*10f0*/  SEL R39, R50.reuse, 0x63400000, !P1 ;  /* 0x6340000032277807 */ /* 0x040fe40004800000 */
[----:B------:R-:W-:Y:S01]  /*1100*/  @!P2 ISETP.GE.U32.AND P3, PT, R49, R38, PT ;  /* 0x000000263100a20c */ /* 0x000fe20003f66070 */
[----:B------:R-:W-:Y:S01]  /*1110*/  IMAD.MOV.U32 R38, RZ, RZ, R32 ;  /* 0x000000ffff267224 */ /* 0x000fe200078e0020 */
[----:B------:R-:W-:Y:S02]  /*1120*/  LOP3.LUT R39, R39, 0x800fffff, R33, 0xf8, !PT ;  /* 0x800fffff27277812 */ /* 0x000fe400078ef821 */
[----:B------:R-:W-:Y:S02]  /*1130*/  @!P2 SEL R43, R50, 0x63400000, !P3 ;  /* 0x63400000322ba807 */ /* 0x000fe40005800000 */
[----:B------:R-:W-:-:S02]  /*1140*/  @!P0 LOP3.LUT R52, R35, 0x7ff00000, RZ, 0xc0, !PT ;  /* 0x7ff0000023348812 */ /* 0x000fc400078ec0ff */
[----:B------:R-:W-:-:S04]  /*1150*/  @!P2 LOP3.LUT R43, R43, 0x80000000, R33, 0xf8, !PT ;  /* 0x800000002b2ba812 */ /* 0x000fc800078ef821 */
[----:B------:R-:W-:-:S06]  /*1160*/  @!P2 LOP3.LUT R43, R43, 0x100000, RZ, 0xfc, !PT ;  /* 0x001000002b2ba812 */ /* 0x000fcc00078efcff */
[----:B------:R-:W-:Y:S02]  /*1170*/  @!P2 DFMA R38, R38, 2, -R42 ;  /* 0x400000002626a82b */ /* 0x000fe4000000082a */
[----:B0-----:R-:W-:-:S08]  /*1180*/  DFMA R42, R40, -R34, 1 ;  /* 0x3ff00000282a742b */ /* 0x001fd00000000822 */
[----:B------:R-:W-:-:S08]  /*1190*/  DFMA R42, R42, R42, R42 ;  /* 0x0000002a2a2a722b */ /* 0x000fd0000000002a */
[----:B------:R-:W-:-:S08]  /*11a0*/  DFMA R42, R40, R42, R40 ;  /* 0x0000002a282a722b */ /* 0x000fd00000000028 */
[----:B------:R-:W-:-:S08]  /*11b0*/  DFMA R40, R42, -R34, 1 ;  /* 0x3ff000002a28742b */ /* 0x000fd00000000822 */
[----:B------:R-:W-:-:S08]  /*11c0*/  DFMA R40, R42, R40, R42 ;  /* 0x000000282a28722b */ /* 0x000fd0000000002a */
[----:B------:R-:W-:-:S08]  /*11d0*/  DMUL R42, R40, R38 ;  /* 0x00000026282a7228 */ /* 0x000fd00000000000 */
[----:B------:R-:W-:-:S08]  /*11e0*/  DFMA R44, R42, -R34, R38 ;  /* 0x800000222a2c722b */ /* 0x000fd00000000026 */
[----:B------:R-:W-:Y:S01]  /*11f0*/  DFMA R44, R40, R44, R42 ;  /* 0x0000002c282c722b */ /* 0x000fe2000000002a */
[----:B------:R-:W-:Y:S02]  /*1200*/  MOV R42, R49 ;  /* 0x00000031002a7202 */ /* 0x000fe40000000f00 */
[----:B------:R-:W-:-:S05]  /*1210*/  @!P2 LOP3.LUT R42, R39, 0x7ff00000, RZ, 0xc0, !PT ;  /* 0x7ff00000272aa812 */ /* 0x000fca00078ec0ff */
[----:B------:R-:W-:-:S05]  /*1220*/  VIADD R40, R42, 0xffffffff ;  /* 0xffffffff2a287836 */ /* 0x000fca0000000000 */
[----:B------:R-:W-:Y:S01]  /*1230*/  ISETP.GT.U32.AND P0, PT, R40, 0x7feffffe, PT ;  /* 0x7feffffe2800780c */ /* 0x000fe20003f04070 */
[----:B------:R-:W-:-:S05]  /*1240*/  VIADD R40, R52, 0xffffffff ;  /* 0xffffffff34287836 */ /* 0x000fca0000000000 */
[----:B------:R-:W-:-:S13]  /*1250*/  ISETP.GT.U32.OR P0, PT, R40, 0x7feffffe, P0 ;  /* 0x7feffffe2800780c */ /* 0x000fda0000704470 */
[----:B------:R-:W-:Y:S05]  /*1260*/  @P0 BRA `(.L_x_17) ;  /* 0x00000000006c0947 */ /* 0x000fea0003800000 */
[----:B------:R-:W-:-:S04]  /*1270*/  LOP3.LUT R40, R37, 0x7ff00000, RZ, 0xc0, !PT ;  /* 0x7ff0000025287812 */ /* 0x000fc800078ec0ff */
[CC--:B------:R-:W-:Y:S02]  /*1280*/  VIADDMNMX R32, R49.reuse, -R40.reuse, 0xb9600000, !PT ;  /* 0xb960000031207446 */ /* 0x0c0fe40007800928 */
[----:B------:R-:W-:Y:S02]  /*1290*/  ISETP.GE.U32.AND P0, PT, R49, R40, PT ;  /* 0x000000283100720c */ /* 0x000fe40003f06070 */
[----:B------:R-:W-:Y:S02]  /*12a0*/  VIMNMX R32, PT, PT, R32, 0x46a00000, PT ;  /* 0x46a0000020207848 */ /* 0x000fe40003fe0100 */
[----:B------:R-:W-:-:S05]  /*12b0*/  SEL R33, R50, 0x63400000, !P0 ;  /* 0x6340000032217807 */ /* 0x000fca0004000000 */
[----:B------:R-:W-:Y:S02]  /*12c0*/  IMAD.IADD R42, R32, 0x1, -R33 ;  /* 0x00000001202a7824 */ /* 0x000fe400078e0a21 */
[----:B------:R-:W-:Y:S02]  /*12d0*/  IMAD.MOV.U32 R32, RZ, RZ, RZ ;  /* 0x000000ffff207224 */ /* 0x000fe400078e00ff */
[----:B------:R-:W-:-:S06]  /*12e0*/  VIADD R33, R42, 0x7fe00000 ;  /* 0x7fe000002a217836 */ /* 0x000fcc0000000000 */
[----:B------:R-:W-:-:S10]  /*12f0*/  DMUL R40, R44, R32 ;  /* 0x000000202c287228 */ /* 0x000fd40000000000 */
[----:B------:R-:W-:-:S13]  /*1300*/  FSETP.GTU.AND P0, PT, |R41|, 1.469367938527859385e-39, PT ;  /* 0x001000002900780b */ /* 0x000fda0003f0c200 */
[----:B------:R-:W-:Y:S05]  /*1310*/  @P0 BRA `(.L_x_18) ;  /* 0x0000000000940947 */ /* 0x000fea0003800000 */
[----:B------:R-:W-:-:S06]  /*1320*/  DFMA R34, R44, -R34, R38 ;  /* 0x800000222c22722b */ /* 0x000fcc0000000026 */
[----:B------:R-:W-:-:S04]  /*1330*/  IMAD.MOV.U32 R34, RZ, RZ, RZ ;  /* 0x000000ffff227224 */ /* 0x000fc800078e00ff */
[C---:B------:R-:W-:Y:S02]  /*1340*/  FSETP.NEU.AND P0, PT, R35.reuse, RZ, PT ;  /* 0x000000ff2300720b */ /* 0x040fe40003f0d000 */
[----:B------:R-:W-:-:S04]  /*1350*/  LOP3.LUT R37, R35, 0x80000000, R37, 0x48, !PT ;  /* 0x8000000023257812 */ /* 0x000fc800078e4825 */
[----:B------:R-:W-:-:S07]  /*1360*/  LOP3.LUT R35, R37, R33, RZ, 0xfc, !PT ;  /* 0x0000002125237212 */ /* 0x000fce00078efcff */
[----:B------:R-:W-:Y:S05]  /*1370*/  @!P0 BRA `(.L_x_18) ;  /* 0x00000000007c8947 */ /* 0x000fea0003800000 */
[----:B------:R-:W-:Y:S01]  /*1380*/  IMAD.MOV R33, RZ, RZ, -R42 ;  /* 0x000000ffff217224 */ /* 0x000fe200078e0a2a */
[----:B------:R-:W-:Y:S01]  /*1390*/  MOV R32, RZ ;  /* 0x000000ff00207202 */ /* 0x000fe20000000f00 */
[----:B------:R-:W-:-:S05]  /*13a0*/  DMUL.RP R34, R44, R34 ;  /* 0x000000222c227228 */ /* 0x000fca0000008000 */
[----:B------:R-:W-:-:S05]  /*13b0*/  DFMA R32, R40, -R32, R44 ;  /* 0x800000202820722b */ /* 0x000fca000000002c */
[----:B------:R-:W-:Y:S02]  /*13c0*/  LOP3.LUT R37, R35, R37, RZ, 0x3c, !PT ;  /* 0x0000002523257212 */ /* 0x000fe400078e3cff */
[----:B------:R-:W-:-:S04]  /*13d0*/  IADD3 R32, PT, PT, -R42, -0x43300000, RZ ;  /* 0xbcd000002a207810 */ /* 0x000fc80007ffe1ff */
[----:B------:R-:W-:-:S04]  /*13e0*/  FSETP.NEU.AND P0, PT, |R33|, R32, PT ;  /* 0x000000202100720b */ /* 0x000fc80003f0d200 */
[----:B------:R-:W-:Y:S02]  /*13f0*/  FSEL R40, R34, R40, !P0 ;  /* 0x0000002822287208 */ /* 0x000fe40004000000 */
[----:B------:R-:W-:Y:S01]  /*1400*/  FSEL R41, R37, R41, !P0 ;  /* 0x0000002925297208 */ /* 0x000fe20004000000 */
[----:B------:R-:W-:Y:S06]  /*1410*/  BRA `(.L_x_18) ;  /* 0x0000000000547947 */ /* 0x000fec0003800000 */
.L_x_17:
[----:B------:R-:W-:-:S14]  /*1420*/  DSETP.NAN.AND P0, PT, R32, R32, PT ;  /* 0x000000202000722a */ /* 0x000fdc0003f08000 */
[----:B------:R-:W-:Y:S05]  /*1430*/  @P0 BRA `(.L_x_19) ;  /* 0x0000000000440947 */ /* 0x000fea0003800000 */
[----:B------:R-:W-:-:S14]  /*1440*/  DSETP.NAN.AND P0, PT, R36, R36, PT ;  /* 0x000000242400722a */ /* 0x000fdc0003f08000 */
[----:B------:R-:W-:Y:S05]  /*1450*/  @P0 BRA `(.L_x_20) ;  /* 0x0000000000300947 */ /* 0x000fea0003800000 */
[----:B------:R-:W-:Y:S01]  /*1460*/  ISETP.NE.AND P0, PT, R42, R52, PT ;  /* 0x000000342a00720c */ /* 0x000fe20003f05270 */
[----:B------:R-:W-:Y:S02]  /*1470*/  IMAD.MOV.U32 R40, RZ, RZ, 0x0 ;  /* 0x00000000ff287424 */ /* 0x000fe400078e00ff */
[----:B------:R-:W-:-:S10]  /*1480*/  IMAD.MOV.U32 R41, RZ, RZ, -0x80000 ;  /* 0xfff80000ff297424 */ /* 0x000fd400078e00ff */
[----:B------:R-:W-:Y:S05]  /*1490*/  @!P0 BRA `(.L_x_18) ;  /* 0x0000000000348947 */ /* 0x000fea0003800000 */
[----:B------:R-:W-:Y:S02]  /*14a0*/  ISETP.NE.AND P0, PT, R42, 0x7ff00000, PT ;  /* 0x7ff000002a00780c */ /* 0x000fe40003f05270 */
[----:B------:R-:W-:Y:S02]  /*14b0*/  LOP3.LUT R41, R33, 0x80000000, R37, 0x48, !PT ;  /* 0x8000000021297812 */ /* 0x000fe400078e4825 */
[----:B------:R-:W-:-:S13]  /*14c0*/  ISETP.EQ.OR P0, PT, R52, RZ, !P0 ;  /* 0x000000ff3400720c */ /* 0x000fda0004702670 */
[----:B------:R-:W-:Y:S01]  /*14d0*/  @P0 LOP3.LUT R32, R41, 0x7ff00000, RZ, 0xfc, !PT ;  /* 0x7ff0000029200812 */ /* 0x000fe200078efcff */
[----:B------:R-:W-:Y:S02]  /*14e0*/  @!P0 IMAD.MOV.U32 R40, RZ, RZ, RZ ;  /* 0x000000ffff288224 */ /* 0x000fe400078e00ff */
[----:B------:R-:W-:Y:S02]  /*14f0*/  @P0 IMAD.MOV.U32 R40, RZ, RZ, RZ ;  /* 0x000000ffff280224 */ /* 0x000fe400078e00ff */
[----:B------:R-:W-:Y:S01]  /*1500*/  @P0 IMAD.MOV.U32 R41, RZ, RZ, R32 ;  /* 0x000000ffff290224 */ /* 0x000fe200078e0020 */
[----:B------:R-:W-:Y:S06]  /*1510*/  BRA `(.L_x_18) ;  /* 0x0000000000147947 */ /* 0x000fec0003800000 */
.L_x_20:
[----:B------:R-:W-:Y:S01]  /*1520*/  LOP3.LUT R41, R37, 0x80000, RZ, 0xfc, !PT ;  /* 0x0008000025297812 */ /* 0x000fe200078efcff */
[----:B------:R-:W-:Y:S01]  /*1530*/  IMAD.MOV.U32 R40, RZ, RZ, R36 ;  /* 0x000000ffff287224 */ /* 0x000fe200078e0024 */
[----:B------:R-:W-:Y:S06]  /*1540*/  BRA `(.L_x_18) ;  /* 0x0000000000087947 */ /* 0x000fec0003800000 */
.L_x_19:
[----:B------:R-:W-:Y:S02]  /*1550*/  LOP3.LUT R41, R33, 0x80000, RZ, 0xfc, !PT ;  /* 0x0008000021297812 */ /* 0x000fe400078efcff */
[----:B------:R-:W-:-:S07]  /*1560*/  MOV R40, R32 ;  /* 0x0000002000287202 */ /* 0x000fce0000000f00 */
.L_x_18:
[----:B------:R-:W-:Y:S05]  /*1570*/  BSYNC.RECONVERGENT B4 ;  /* 0x0000000000047941 */ /* 0x000fea0003800200 */
.L_x_16:
[----:B------:R-:W-:Y:S02]  /*1580*/  IMAD.MOV.U32 R49, RZ, RZ, 0x0 ;  /* 0x00000000ff317424 */ /* 0x000fe400078e00ff */
[----:B------:R-:W-:Y:S02]  /*1590*/  IMAD.MOV.U32 R32, RZ, RZ, R40 ;  /* 0x000000ffff207224 */ /* 0x000fe400078e0028 */
[----:B------:R-:W-:Y:S01]  /*15a0*/  IMAD.MOV.U32 R33, RZ, RZ, R41 ;  /* 0x000000ffff217224 */ /* 0x000fe200078e0029 */
[----:B------:R-:W-:Y:S06]  /*15b0*/  RET.REL.NODEC R48 `(_Z18ComputeForceKernelP4NodeP4Bodyiiid) ;  /* 0xffffffe830907950 */ /* 0x000fec0003c3ffff */
        .weak           $__internal_1_$__cuda_sm20_dsqrt_rn_f64_mediumpath_v1
        .type           $__internal_1_$__cuda_sm20_dsqrt_rn_f64_mediumpath_v1,@function
        .size           $__internal_1_$__cuda_sm20_dsqrt_rn_f64_mediumpath_v1,(.L_x_70 - $__internal_1_$__cuda_sm20_dsqrt_rn_f64_mediumpath_v1)
$__internal_1_$__cuda_sm20_dsqrt_rn_f64_mediumpath_v1:
[----:B------:R-:W-:Y:S01]  /*15c0*/  ISETP.GE.U32.AND P0, PT, R32, -0x3400000, PT ;  /* 0xfcc000002000780c */ /* 0x000fe20003f06070 */
[----:B------:R-:W-:Y:S01]  /*15d0*/  BSSY.RECONVERGENT B3, `(.L_x_21) ;  /* 0x000002a000037945 */ /* 0x000fe20003800200 */
[----:B------:R-:W-:Y:S01]  /*15e0*/  IMAD.MOV.U32 R36, RZ, RZ, R38 ;  /* 0x000000ffff247224 */ /* 0x000fe200078e0026 */
[----:B------:R-:W-:Y:S01]  /*15f0*/  MOV R38, R34 ;  /* 0x0000002200267202 */ /* 0x000fe20000000f00 */
[----:B------:R-:W-:Y:S02]  /*1600*/  IMAD.MOV.U32 R39, RZ, RZ, R35 ;  /* 0x000000ffff277224 */ /* 0x000fe400078e0023 */
[----:B------:R-:W-:Y:S02]  /*1610*/  IMAD.MOV.U32 R32, RZ, RZ, R40 ;  /* 0x000000ffff207224 */ /* 0x000fe400078e0028 */
[----:B------:R-:W-:Y:S02]  /*1620*/  IMAD.MOV.U32 R33, RZ, RZ, R41 ;  /* 0x000000ffff217224 */ /* 0x000fe400078e0029 */
[----:B------:R-:W-:-:S02]  /*1630*/  IMAD.MOV.U32 R34, RZ, RZ, R28 ;  /* 0x000000ffff227224 */ /* 0x000fc400078e001c */
[----:B------:R-:W-:Y:S01]  /*1640*/  IMAD.MOV.U32 R35, RZ, RZ, R29 ;  /* 0x000000ffff237224 */ /* 0x000fe200078e001d */
[----:B------:R-:W-:Y:S06]  /*1650*/  @!P0 BRA `(.L_x_22) ;  /* 0x0000000000208947 */ /* 0x000fec0003800000 */
[----:B------:R-:W-:-:S10]  /*1660*/  DFMA.RM R32, R32, R36, R38 ;  /* 0x000000242020722b */ /* 0x000fd40000004026 */
[----:B------:R-:W-:-:S05]  /*1670*/  IADD3 R36, P0, PT, R32, 0x1, RZ ;  /* 0x0000000120247810 */ /* 0x000fca0007f1e0ff */
[----:B------:R-:W-:-:S06]  /*1680*/  IMAD.X R37, RZ, RZ, R33, P0 ;  /* 0x000000ffff257224 */ /* 0x000fcc00000e0621 */
[----:B------:R-:W-:-:S08]  /*1690*/  DFMA.RP R34, -R32, R36, R34 ;  /* 0x000000242022722b */ /* 0x000fd00000008122 */
[----:B------:R-:W-:-:S06]  /*16a0*/  DSETP.GT.AND P0, PT, R34, RZ, PT ;  /* 0x000000ff2200722a */ /* 0x000fcc0003f04000 */
[----:B------:R-:W-:Y:S02]  /*16b0*/  FSEL R32, R36, R32, P0 ;  /* 0x0000002024207208 */ /* 0x000fe40000000000 */
[----:B------:R-:W-:Y:S01]  /*16c0*/  FSEL R33, R37, R33, P0 ;  /* 0x0000002125217208 */ /* 0x000fe20000000000 */
[----:B------:R-:W-:Y:S06]  /*16d0*/  BRA `(.L_x_23) ;  /* 0x0000000000647947 */ /* 0x000fec0003800000 */
.L_x_22:
[----:B------:R-:W-:-:S14]  /*16e0*/  DSETP.NE.AND P0, PT, R34, RZ, PT ;  /* 0x000000ff2200722a */ /* 0x000fdc0003f05000 */
[----:B------:R-:W-:Y:S05]  /*16f0*/  @!P0 BRA `(.L_x_24) ;  /* 0x0000000000588947 */ /* 0x000fea0003800000 */
[----:B------:R-:W-:-:S13]  /*1700*/  ISETP.GE.AND P0, PT, R35, RZ, PT ;  /* 0x000000ff2300720c */ /* 0x000fda0003f06270 */
[----:B------:R-:W-:Y:S02]  /*1710*/  @!P0 IMAD.MOV.U32 R32, RZ, RZ, 0x0 ;  /* 0x00000000ff208424 */ /* 0x000fe400078e00ff */
[----:B------:R-:W-:Y:S01]  /*1720*/  @!P0 IMAD.MOV.U32 R33, RZ, RZ, -0x80000 ;  /* 0xfff80000ff218424 */ /* 0x000fe200078e00ff */
[----:B------:R-:W-:Y:S06]  /*1730*/  @!P0 BRA `(.L_x_23) ;  /* 0x00000000004c8947 */ /* 0x000fec0003800000 */
[----:B------:R-:W-:-:S13]  /*1740*/  ISETP.GT.AND P0, PT, R35, 0x7fefffff, PT ;  /* 0x7fefffff2300780c */ /* 0x000fda0003f04270 */
[----:B------:R-:W-:Y:S05]  /*1750*/  @P0 BRA `(.L_x_24) ;  /* 0x0000000000400947 */ /* 0x000fea0003800000 */
[----:B------:R-:W-:Y:S01]  /*1760*/  DMUL R32, R34, 8.11296384146066816958e+31 ;  /* 0x4690000022207828 */ /* 0x000fe20000000000 */
[----:B------:R-:W-:Y:S01]  /*1770*/  IMAD.MOV.U32 R38, RZ, RZ, 0x0 ;  /* 0x00000000ff267424 */ /* 0x000fe200078e00ff */
[----:B------:R-:W-:Y:S01]  /*1780*/  MOV R34, RZ ;  /* 0x000000ff00227202 */ /* 0x000fe20000000f00 */
[----:B------:R-:W-:-:S03]  /*1790*/  IMAD.MOV.U32 R39, RZ, RZ, 0x3fd80000 ;  /* 0x3fd80000ff277424 */ /* 0x000fc600078e00ff */
[----:B------:R-:W0:Y:S02]  /*17a0*/  MUFU.RSQ64H R35, R33 ;  /* 0x0000002100237308 */ /* 0x000e240000001c00 */
[----:B0-----:R-:W-:-:S08]  /*17b0*/  DMUL R36, R34, R34 ;  /* 0x0000002222247228 */ /* 0x001fd00000000000 */
[----:B------:R-:W-:-:S08]  /*17c0*/  DFMA R36, R32, -R36, 1 ;  /* 0x3ff000002024742b */ /* 0x000fd00000000824 */
[----:B------:R-:W-:Y:S02]  /*17d0*/  DFMA R38, R36, R38, 0.5 ;  /* 0x3fe000002426742b */ /* 0x000fe40000000026 */
[----:B------:R-:W-:-:S08]  /*17e0*/  DMUL R36, R34, R36 ;  /* 0x0000002422247228 */ /* 0x000fd00000000000 */
[----:B------:R-:W-:-:S08]  /*17f0*/  DFMA R36, R38, R36, R34 ;  /* 0x000000242624722b */ /* 0x000fd00000000022 */
[----:B------:R-:W-:Y:S02]  /*1800*/  DMUL R34, R32, R36 ;  /* 0x0000002420227228 */ /* 0x000fe40000000000 */
[----:B------:R-:W-:-:S06]  /*1810*/  VIADD R37, R37, 0xfff00000 ;  /* 0xfff0000025257836 */ /* 0x000fcc0000000000 */
[----:B------:R-:W-:-:S08]  /*1820*/  DFMA R38, R34, -R34, R32 ;  /* 0x800000222226722b */ /* 0x000fd00000000020 */
[----:B------:R-:W-:-:S10]  /*1830*/  DFMA R32, R36, R38, R34 ;  /* 0x000000262420722b */ /* 0x000fd40000000022 */
[----:B------:R-:W-:Y:S01]  /*1840*/  VIADD R33, R33, 0xfcb00000 ;  /* 0xfcb0000021217836 */ /* 0x000fe20000000000 */
[----:B------:R-:W-:Y:S06]  /*1850*/  BRA `(.L_x_23) ;  /* 0x0000000000047947 */ /* 0x000fec0003800000 */
.L_x_24:
[----:B------:R-:W-:-:S11]  /*1860*/  DADD R32, R34, R34 ;  /* 0x0000000022207229 */ /* 0x000fd60000000022 */
.L_x_23:
[----:B------:R-:W-:Y:S05]  /*1870*/  BSYNC.RECONVERGENT B3 ;  /* 0x0000000000037941 */ /* 0x000fea0003800200 */
.L_x_21:
[----:B------:R-:W-:-:S04]  /*1880*/  IMAD.MOV.U32 R31, RZ, RZ, 0x0 ;  /* 0x00000000ff1f7424 */ /* 0x000fc800078e00ff */
[----:B------:R-:W-:Y:S05]  /*1890*/  RET.REL.NODEC R30 `(_Z18ComputeForceKernelP4NodeP4Bodyiiid) ;  /* 0xffffffe41ed87950 */ /* 0x000fea0003c3ffff */
.L_x_25:
[----:B------:R-:W-:-:S00]  /*18a0*/  BRA `(.L_x_25) ;  /* 0xfffffffc00fc7947 */ /* 0x000fc0000383ffff */
[----:B------:R-:W-:-:S00]  /*18b0*/  NOP ;  /* 0x0000000000007918 */ /* 0x000fc00000000000 */
        /* <DEDUP_REMOVED lines=12> */
.L_x_70:


//--------------------- .text._Z22ConstructOctTreeKernelP4NodeP4BodyS2_iiii --------------------------
	.section	.text._Z22ConstructOctTreeKernelP4NodeP4BodyS2_iiii,"ax",@progbits
	.align	128
        .global         _Z22ConstructOctTreeKernelP4NodeP4BodyS2_iiii
        .type           _Z22ConstructOctTreeKernelP4NodeP4BodyS2_iiii,@function
        .size           _Z22ConstructOctTreeKernelP4NodeP4BodyS2_iiii,(.L_x_73 - _Z22ConstructOctTreeKernelP4NodeP4BodyS2_iiii)
        .other          _Z22ConstructOctTreeKernelP4NodeP4BodyS2_iiii,@"STO_CUDA_ENTRY STV_DEFAULT"
_Z22ConstructOctTreeKernelP4NodeP4BodyS2_iiii:
.text._Z22ConstructOctTreeKernelP4NodeP4BodyS2_iiii:
[----:B------:R-:W0:Y:S01]  /*0000*/  LDC R1, c[0x0][0x37c] ;  /* 0x0000df00ff017b82 */ /* 0x000e220000000800 */
[----:B------:R-:W1:Y:S01]  /*0010*/  S2R R2, SR_TID.X ;  /* 0x0000000000027919 */ /* 0x000e620000002100 */
[----:B------:R-:W1:Y:S02]  /*0020*/  LDCU UR4, c[0x0][0x3a0] ;  /* 0x00007400ff0477ac */ /* 0x000e640008000800 */
[----:B-1----:R-:W-:-:S13]  /*0030*/  ISETP.GE.AND P0, PT, R2, UR4, PT ;  /* 0x0000000402007c0c */ /* 0x002fda000bf06270 */
[----:B------:R-:W-:Y:S05]  /*0040*/  @P0 EXIT ;  /* 0x000000000000094d */ /* 0x000fea0003800000 */
[----:B------:R-:W1:Y:S01]  /*0050*/  LDCU UR38, c[0x0][0x360] ;  /* 0x00006c00ff2677ac */ /* 0x000e620008000800 */
[----:B------:R-:W2:Y:S01]  /*0060*/  LDCU.64 UR36, c[0x0][0x358] ;  /* 0x00006b00ff2477ac */ /* 0x000ea20008000a00 */
[----:B------:R-:W3:Y:S02]  /*0070*/  LDCU UR39, c[0x0][0x3a0] ;  /* 0x00007400ff2777ac */ /* 0x000ee40008000800 */
.L_x_26:
[----:B------:R-:W4:Y:S01]  /*0080*/  LDC.64 R8, c[0x0][0x388] ;  /* 0x0000e200ff087b82 */ /* 0x000f220000000a00 */
[----:B------:R-:W5:Y:S01]  /*0090*/  LDCU.64 UR4, c[0x0][0x380] ;  /* 0x00007000ff0477ac */ /* 0x000f620008000a00 */
[----:B------:R-:W0:Y:S06]  /*00a0*/  LDCU.64 UR6, c[0x0][0x388] ;  /* 0x00007100ff0677ac */ /* 0x000e2c0008000a00 */
[----:B------:R-:W1:Y:S01]  /*00b0*/  LDC.64 R12, c[0x0][0x390] ;  /* 0x0000e400ff0c7b82 */ /* 0x000e620000000a00 */
[----:B------:R-:W5:Y:S01]  /*00c0*/  LDCU.64 UR8, c[0x0][0x398] ;  /* 0x00007300ff0877ac */ /* 0x000f620008000a00 */
[----:B----4-:R-:W-:-:S05]  /*00d0*/  IMAD.WIDE R8, R2, 0x60, R8 ;  /* 0x0000006002087825 */ /* 0x010fca00078e0208 */
[----:B--2---:R-:W2:Y:S04]  /*00e0*/  LDG.E.64 R22, desc[UR36][R8.64] ;  /* 0x0000002408167981 */ /* 0x004ea8000c1e1b00 */
[----:B------:R-:W4:Y:S04]  /*00f0*/  LDG.E.64 R24, desc[UR36][R8.64+0x8] ;  /* 0x0000082408187981 */ /* 0x000f28000c1e1b00 */
        /* <DEDUP_REMOVED lines=9> */
[----:B------:R3:W4:Y:S01]  /*0190*/  LDG.E.64 R20, desc[UR36][R8.64+0x58] ;  /* 0x0000582408147981 */ /* 0x000722000c1e1b00 */
[----:B-1----:R-:W-:Y:S01]  /*01a0*/  IMAD.WIDE R12, R2, 0x60, R12 ;  /* 0x00000060020c7825 */ /* 0x002fe200078e020c */
[----:B------:R-:W1:Y:S03]  /*01b0*/  LDCU UR10, c[0x0][0x3a4] ;  /* 0x00007480ff0a77ac */ /* 0x000e660008000800 */
[----:B---3--:R-:W-:-:S02]  /*01c0*/  IMAD.MOV.U32 R8, RZ, RZ, R2 ;  /* 0x000000ffff087224 */ /* 0x008fc400078e0002 */
[----:B------:R-:W-:-:S05]  /*01d0*/  VIADD R2, R2, UR38 ;  /* 0x0000002602027c36 */ /* 0x000fca0008000000 */
[----:B------:R-:W-:Y:S01]  /*01e0*/  ISETP.GE.AND P0, PT, R2, UR39, PT ;  /* 0x0000002702007c0c */ /* 0x000fe2000bf06270 */
[----:B-----5:R-:W-:Y:S01]  /*01f0*/  IMAD.U32 R9, RZ, RZ, UR8 ;  /* 0x00000008ff097e24 */ /* 0x020fe2000f8e00ff */
[----:B--2---:R-:W-:Y:S04]  /*0200*/  STG.E.64 desc[UR36][R12.64], R22 ;  /* 0x000000160c007986 */ /* 0x004fe8000c101b24 */
[----:B----4-:R-:W-:Y:S04]  /*0210*/  STG.E.64 desc[UR36][R12.64+0x8], R24 ;  /* 0x000008180c007986 */ /* 0x010fe8000c101b24 */
[----:B------:R-:W-:Y:S04]  /*0220*/  STG.E.64 desc[UR36][R12.64+0x10], R26 ;  /* 0x0000101a0c007986 */ /* 0x000fe8000c101b24 */
[----:B------:R-:W-:Y:S04]  /*0230*/  STG.E.64 desc[UR36][R12.64+0x18], R28 ;  /* 0x0000181c0c007986 */ /* 0x000fe8000c101b24 */
[----:B------:R-:W-:Y:S04]  /*0240*/  STG.E.64 desc[UR36][R12.64+0x20], R30 ;  /* 0x0000201e0c007986 */ /* 0x000fe8000c101b24 */
[----:B------:R-:W-:Y:S04]  /*0250*/  STG.E.64 desc[UR36][R12.64+0x40], R14 ;  /* 0x0000400e0c007986 */ /* 0x000fe8000c101b24 */
[----:B------:R-:W-:Y:S04]  /*0260*/  STG.E.64 desc[UR36][R12.64+0x50], R18 ;  /* 0x000050120c007986 */ /* 0x000fe8000c101b24 */
[----:B------:R2:W-:Y:S04]  /*0270*/  STG.E.64 desc[UR36][R12.64+0x28], R4 ;  /* 0x000028040c007986 */ /* 0x0005e8000c101b24 */
[----:B------:R0:W-:Y:S04]  /*0280*/  STG.E.64 desc[UR36][R12.64+0x30], R6 ;  /* 0x000030060c007986 */ /* 0x0001e8000c101b24 */
[----:B------:R3:W-:Y:S04]  /*0290*/  STG.E.64 desc[UR36][R12.64+0x38], R10 ;  /* 0x0000380a0c007986 */ /* 0x0007e8000c101b24 */
[----:B------:R4:W-:Y:S01]  /*02a0*/  STG.E.64 desc[UR36][R12.64+0x48], R16 ;  /* 0x000048100c007986 */ /* 0x0009e2000c101b24 */
[----:B--2---:R-:W-:-:S03]  /*02b0*/  IMAD.U32 R4, RZ, RZ, UR4 ;  /* 0x00000004ff047e24 */ /* 0x004fc6000f8e00ff */
[----:B------:R2:W-:Y:S01]  /*02c0*/  STG.E.64 desc[UR36][R12.64+0x58], R20 ;  /* 0x000058140c007986 */ /* 0x0005e2000c101b24 */
[----:B------:R-:W-:Y:S02]  /*02d0*/  IMAD.U32 R5, RZ, RZ, UR5 ;  /* 0x00000005ff057e24 */ /* 0x000fe4000f8e00ff */
[----:B0-----:R-:W-:Y:S02]  /*02e0*/  IMAD.U32 R6, RZ, RZ, UR6 ;  /* 0x00000006ff067e24 */ /* 0x001fe4000f8e00ff */
[----:B------:R-:W-:Y:S02]  /*02f0*/  IMAD.U32 R7, RZ, RZ, UR7 ;  /* 0x00000007ff077e24 */ /* 0x000fe4000f8e00ff */
[----:B---3--:R-:W-:Y:S02]  /*0300*/  IMAD.U32 R10, RZ, RZ, UR9 ;  /* 0x00000009ff0a7e24 */ /* 0x008fe4000f8e00ff */
[----:B-1----:R-:W-:Y:S01]  /*0310*/  IMAD.U32 R11, RZ, RZ, UR10 ;  /* 0x0000000aff0b7e24 */ /* 0x002fe2000f8e00ff */
[----:B----4-:R-:W-:-:S02]  /*0320*/  P2R R16, PR, RZ, 0x1 ;  /* 0x00000001ff107803 */ /* 0x010fc40000000000 */
[----:B--2---:R-:W-:Y:S01]  /*0330*/  MOV R20, 0x360 ;  /* 0x0000036000147802 */ /* 0x004fe20000000f00 */
[----:B------:R-:W-:-:S07]  /*0340*/  IMAD.MOV.U32 R21, RZ, RZ, 0x0 ;  /* 0x00000000ff157424 */ /* 0x000fce00078e00ff */
[----:B------:R-:W-:Y:S05]  /*0350*/  CALL.REL.NOINC `($_Z22ConstructOctTreeKernelP4NodeP4BodyS2_iiii$_Z10InsertBodyP4NodeP4Bodyiiii) ;  /* 0x00000000000c7944 */ /* 0x000fea0003c00000 */
[----:B------:R-:W-:-:S13]  /*0360*/  ISETP.NE.AND P6, PT, R16, RZ, PT ;  /* 0x000000ff1000720c */ /* 0x000fda0003fc5270 */
[----:B------:R-:W-:Y:S05]  /*0370*/  @!P6 BRA `(.L_x_26) ;  /* 0xfffffffc0040e947 */ /* 0x000fea000383ffff */
[----:B------:R-:W-:Y:S05]  /*0380*/  EXIT ;  /* 0x000000000000794d */ /* 0x000fea0003800000 */
        .type           $_Z22ConstructOctTreeKernelP4NodeP4BodyS2_iiii$_Z10InsertBodyP4NodeP4Bodyiiii,@function
        .size           $_Z22ConstructOctTreeKernelP4NodeP4BodyS2_iiii$_Z10InsertBodyP4NodeP4Bodyiiii,($__internal_2_$__cuda_sm20_dblrcp_rn_slowpath_v3 - $_Z22ConstructOctTreeKernelP4NodeP4BodyS2_iiii$_Z10InsertBodyP4NodeP4Bodyiiii)
$_Z22ConstructOctTreeKernelP4NodeP4BodyS2_iiii$_Z10InsertBodyP4NodeP4Bodyiiii:
[----:B------:R-:W-:-:S05]  /*0390*/  VIADD R1, R1, 0xffffff60 ;  /* 0xffffff6001017836 */ /* 0x000fca0000000000 */
[----:B------:R-:W-:Y:S04]  /*03a0*/  STL [R1+0x98], R77 ;  /* 0x0000984d01007387 */ /* 0x000fe80000100800 */
        /* <DEDUP_REMOVED lines=28> */
[----:B------:R0:W-:Y:S04]  /*0570*/  STL [R1+0xc], R18 ;  /* 0x00000c1201007387 */ /* 0x0001e80000100800 */
[----:B------:R1:W-:Y:S04]  /*0580*/  STL [R1+0x8], R17 ;  /* 0x0000081101007387 */ /* 0x0003e80000100800 */
[----:B------:R2:W-:Y:S01]  /*0590*/  STL [R1+0x4], R16 ;  /* 0x0000041001007387 */ /* 0x0005e20000100800 */
[----:B0-----:R-:W0:Y:S05]  /*05a0*/  BMOV.32.CLEAR R18, B8 ;  /* 0x0000000008127355 */ /* 0x001e2a0000100000 */
[----:B-1----:R-:W1:Y:S05]  /*05b0*/  BMOV.32.CLEAR R17, B7 ;  /* 0x0000000007117355 */ /* 0x002e6a0000100000 */
[----:B--2---:R-:W2:Y:S05]  /*05c0*/  BMOV.32.CLEAR R16, B6 ;  /* 0x0000000006107355 */ /* 0x004eaa0000100000 */
[----:B------:R-:W-:Y:S01]  /*05d0*/  BSSY B8, `(.L_x_27) ;  /* 0x0000363000087945 */ /* 0x000fe20003800000 */
[----:B------:R3:W-:Y:S04]  /*05e0*/  STL [R1+0x90], R71 ;  /* 0x0000904701007387 */ /* 0x0007e80000100800 */
[----:B------:R4:W-:Y:S04]  /*05f0*/  STL [R1+0x8c], R70 ;  /* 0x00008c4601007387 */ /* 0x0009e80000100800 */
[----:B------:R5:W-:Y:S01]  /*0600*/  STL [R1+0x88], R69 ;  /* 0x0000884501007387 */ /* 0x000be20000100800 */
[----:B---3--:R-:W-:-:S03]  /*0610*/  IMAD.MOV.U32 R71, RZ, RZ, R5 ;  /* 0x000000ffff477224 */ /* 0x008fc600078e0005 */
[----:B------:R3:W-:Y:S01]  /*0620*/  STL [R1+0x84], R68 ;  /* 0x0000844401007387 */ /* 0x0007e20000100800 */
[----:B----4-:R-:W-:-:S03]  /*0630*/  IMAD.MOV.U32 R70, RZ, RZ, R4 ;  /* 0x000000ffff467224 */ /* 0x010fc600078e0004 */
[----:B------:R4:W-:Y:S01]  /*0640*/  STL [R1+0x24], R24 ;  /* 0x0000241801007387 */ /* 0x0009e20000100800 */
[----:B-----5:R-:W-:-:S03]  /*0650*/  IMAD.MOV.U32 R69, RZ, RZ, R7 ;  /* 0x000000ffff457224 */ /* 0x020fc600078e0007 */
[----:B------:R5:W-:Y:S01]  /*0660*/  STL [R1+0x20], R23 ;  /* 0x0000201701007387 */ /* 0x000be20000100800 */
[----:B---3--:R-:W-:-:S03]  /*0670*/  IMAD.MOV.U32 R68, RZ, RZ, R6 ;  /* 0x000000ffff447224 */ /* 0x008fc600078e0006 */
[----:B------:R3:W-:Y:S01]  /*0680*/  STL [R1], R2 ;  /* 0x0000000201007387 */ /* 0x0007e20000100800 */
[----:B----4-:R-:W-:Y:S02]  /*0690*/  IMAD.MOV.U32 R24, RZ, RZ, R10 ;  /* 0x000000ffff187224 */ /* 0x010fe400078e000a */
[----:B-----5:R-:W-:Y:S02]  /*06a0*/  IMAD.MOV.U32 R23, RZ, RZ, R11 ;  /* 0x000000ffff177224 */ /* 0x020fe400078e000b */
[----:B---3--:R-:W-:Y:S01]  /*06b0*/  IMAD.MOV.U32 R2, RZ, RZ, R8 ;  /* 0x000000ffff027224 */ /* 0x008fe200078e0008 */
[----:B------:R-:W3:Y:S01]  /*06c0*/  LDC.64 R76, c[0x0][0x358] ;  /* 0x0000d600ff4c7b82 */ /* 0x000ee20000000a00 */
[----:B------:R-:W-:Y:S05]  /*06d0*/  YIELD ;  /* 0x0000000000007946 */ /* 0x000fea0003800000 */
[----:B------:R-:W-:Y:S01]  /*06e0*/  IMAD.WIDE R62, R9, 0x68, R70 ;  /* 0x00000068093e7825 */ /* 0x000fe200078e0246 */
[----:B---3--:R-:W-:-:S02]  /*06f0*/  R2UR UR4, R76 ;  /* 0x000000004c0472ca */ /* 0x008fc400000e0000 */
[----:B------:R-:W-:-:S13]  /*0700*/  R2UR UR5, R77 ;  /* 0x000000004d0572ca */ /* 0x000fda00000e0000 */
[----:B------:R-:W3:Y:S01]  /*0710*/  LDG.E.U8 R0, desc[UR4][R62.64] ;  /* 0x000000043e007981 */ /* 0x000ee2000c1e1100 */
[----:B------:R-:W-:Y:S01]  /*0720*/  BSSY.RELIABLE B7, `(.L_x_28) ;  /* 0x00002d5000077945 */ /* 0x000fe20003800100 */
[----:B---3--:R-:W-:-:S13]  /*0730*/  ISETP.NE.AND P0, PT, R0, RZ, PT ;  /* 0x000000ff0000720c */ /* 0x008fda0003f05270 */
[----:B012---:R-:W-:Y:S05]  /*0740*/  @!P0 BRA `(.L_x_29) ;  /* 0x0000002c00488947 */ /* 0x007fea0003800000 */
[----:B------:R-:W-:Y:S02]  /*0750*/  R2UR UR4, R76 ;  /* 0x000000004c0472ca */ /* 0x000fe400000e0000 */
[----:B------:R-:W-:-:S13]  /*0760*/  R2UR UR5, R77 ;  /* 0x000000004d0572ca */ /* 0x000fda00000e0000 */
[----:B------:R-:W2:Y:S02]  /*0770*/  LDG.E R0, desc[UR4][R62.64+0xc] ;  /* 0x00000c043e007981 */ /* 0x000ea4000c1e1900 */
[----:B--2---:R-:W-:-:S13]  /*0780*/  ISETP.NE.AND P0, PT, R0, RZ, PT ;  /* 0x000000ff0000720c */ /* 0x004fda0003f05270 */
[----:B------:R-:W-:Y:S05]  /*0790*/  @!P0 BREAK.RELIABLE B7 ;  /* 0x0000000000078942 */ /* 0x000fea0003800100 */
[----:B------:R-:W-:Y:S05]  /*07a0*/  @P0 BRA `(.L_x_30) ;  /* 0x0000000000500947 */ /* 0x000fea0003800000 */
[----:B------:R-:W-:Y:S01]  /*07b0*/  R2UR UR4, R76 ;  /* 0x000000004c0472ca */ /* 0x000fe200000e0000 */
[----:B------:R-:W-:Y:S01]  /*07c0*/  IMAD.MOV.U32 R3, RZ, RZ, 0x1 ;  /* 0x00000001ff037424 */ /* 0x000fe200078e00ff */
[C---:B------:R-:W-:Y:S01]  /*07d0*/  R2UR UR5, R77.reuse ;  /* 0x000000004d0572ca */ /* 0x040fe200000e0000 */
[----:B------:R-:W-:Y:S01]  /*07e0*/  IMAD.WIDE R68, R2, 0x60, R68 ;  /* 0x0000006002447825 */ /* 0x000fe200078e0244 */
[C---:B------:R-:W-:Y:S02]  /*07f0*/  R2UR UR6, R76.reuse ;  /* 0x000000004c0672ca */ /* 0x040fe400000e0000 */
[C---:B------:R-:W-:Y:S02]  /*0800*/  R2UR UR7, R77.reuse ;  /* 0x000000004d0772ca */ /* 0x040fe400000e0000 */
[----:B------:R-:W-:Y:S02]  /*0810*/  R2UR UR8, R76 ;  /* 0x000000004c0872ca */ /* 0x000fe400000e0000 */
[----:B------:R-:W-:-:S02]  /*0820*/  R2UR UR9, R77 ;  /* 0x000000004d0972ca */ /* 0x000fc400000e0000 */
[----:B------:R-:W-:Y:S02]  /*0830*/  R2UR UR10, R76 ;  /* 0x000000004c0a72ca */ /* 0x000fe400000e0000 */
[----:B------:R-:W-:Y:S01]  /*0840*/  R2UR UR11, R77 ;  /* 0x000000004d0b72ca */ /* 0x000fe200000e0000 */
[----:B------:R0:W-:Y:S04]  /*0850*/  STG.E.64 desc[UR4][R62.64+0x8], R2 ;  /* 0x000008023e007986 */ /* 0x0001e8000c101b04 */
[----:B------:R-:W2:Y:S04]  /*0860*/  LDG.E.64 R4, desc[UR6][R68.64+0x18] ;  /* 0x0000180644047981 */ /* 0x000ea8000c1e1b00 */
[----:B------:R-:W3:Y:S04]  /*0870*/  LDG.E.64 R6, desc[UR8][R68.64+0x20] ;  /* 0x0000200844067981 */ /* 0x000ee8000c1e1b00 */
[----:B------:R-:W4:Y:S04]  /*0880*/  LDG.E.64 R8, desc[UR10][R68.64+0x28] ;  /* 0x0000280a44087981 */ /* 0x000f28000c1e1b00 */
[----:B--2---:R1:W-:Y:S04]  /*0890*/  STG.E.64 desc[UR4][R62.64+0x10], R4 ;  /* 0x000010043e007986 */ /* 0x0043e8000c101b04 */
[----:B---3--:R1:W-:Y:S04]  /*08a0*/  STG.E.64 desc[UR6][R62.64+0x18], R6 ;  /* 0x000018063e007986 */ /* 0x0083e8000c101b06 */
[----:B----4-:R1:W-:Y:S04]  /*08b0*/  STG.E.64 desc[UR8][R62.64+0x20], R8 ;  /* 0x000020083e007986 */ /* 0x0103e8000c101b08 */
[----:B0-----:R-:W2:Y:S04]  /*08c0*/  LDG.E.64 R2, desc[UR10][R68.64+0x8] ;  /* 0x0000080a44027981 */ /* 0x001ea8000c1e1b00 */
[----:B--2---:R1:W-:Y:S01]  /*08d0*/  STG.E.64 desc[UR4][R62.64+0x28], R2 ;  /* 0x000028023e007986 */ /* 0x0043e2000c101b04 */
[----:B------:R-:W-:Y:S05]  /*08e0*/  BRA `(.L_x_31) ;  /* 0x0000003000c47947 */ /* 0x000fea0003800000 */
.L_x_30:
[----:B------:R-:W-:-:S13]  /*08f0*/  ISETP.GE.AND P0, PT, R0, 0x1, PT ;  /* 0x000000010000780c */ /* 0x000fda0003f06270 */
[----:B------:R-:W-:Y:S05]  /*0900*/  @!P0 BRA `(.L_x_29) ;  /* 0x0000002800d88947 */ /* 0x000fea0003800000 */
[----:B------:R-:W-:-:S13]  /*0910*/  ISETP.GE.AND P0, PT, R9, R23, PT ;  /* 0x000000170900720c */ /* 0x000fda0003f06270 */
[----:B------:R-:W-:Y:S05]  /*0920*/  @P0 BREAK.RELIABLE B7 ;  /* 0x0000000000070942 */ /* 0x000fea0003800100 */
[----:B------:R-:W-:Y:S05]  /*0930*/  @P0 BRA `(.L_x_31) ;  /* 0x0000003000b00947 */ /* 0x000fea0003800000 */
[----:B------:R-:W-:Y:S01]  /*0940*/  R2UR UR4, R76 ;  /* 0x000000004c0472ca */ /* 0x000fe200000e0000 */
[----:B------:R-:W-:Y:S01]  /*0950*/  IMAD.MOV.U32 R7, RZ, RZ, 0x8 ;  /* 0x00000008ff077424 */ /* 0x000fe200078e00ff */
[C---:B------:R-:W-:Y:S01]  /*0960*/  R2UR UR5, R77.reuse ;  /* 0x000000004d0572ca */ /* 0x040fe200000e0000 */
[----:B------:R-:W-:Y:S01]  /*0970*/  IMAD.WIDE R4, R24, 0x68, R70 ;  /* 0x0000006818047825 */ /* 0x000fe200078e0246 */
[----:B------:R-:W-:Y:S02]  /*0980*/  R2UR UR6, R76 ;  /* 0x000000004c0672ca */ /* 0x000fe400000e0000 */
[----:B------:R-:W-:-:S09]  /*0990*/  R2UR UR7, R77 ;  /* 0x000000004d0772ca */ /* 0x000fd200000e0000 */
[----:B------:R0:W-:Y:S04]  /*09a0*/  STG.E.U8 desc[UR4][R62.64], RZ ;  /* 0x000000ff3e007986 */ /* 0x0001e8000c101104 */
[----:B------:R-:W2:Y:S02]  /*09b0*/  ATOMG.E.ADD.STRONG.GPU PT, R22, desc[UR6][R4.64+-0x5c], R7 ;  /* 0xffffa407041679a8 */ /* 0x000ea400081ef106 */
[----:B--2---:R-:W-:-:S05]  /*09c0*/  VIADD R3, R22, 0x7 ;  /* 0x0000000716037836 */ /* 0x004fca0000000000 */
[----:B------:R-:W-:-:S13]  /*09d0*/  ISETP.GE.AND P0, PT, R3, R24, PT ;  /* 0x000000180300720c */ /* 0x000fda0003f06270 */
[----:B------:R-:W-:Y:S05]  /*09e0*/  @P0 BREAK.RELIABLE B7 ;  /* 0x0000000000070942 */ /* 0x000fea0003800100 */
[----:B0-----:R-:W-:Y:S05]  /*09f0*/  @P0 BRA `(.L_x_31) ;  /* 0x0000003000800947 */ /* 0x001fea0003800000 */
[----:B------:R-:W-:Y:S02]  /*0a00*/  R2UR UR4, R76 ;  /* 0x000000004c0472ca */ /* 0x000fe400000e0000 */
[----:B------:R-:W-:-:S13]  /*0a10*/  R2UR UR5, R77 ;  /* 0x000000004d0572ca */ /* 0x000fda00000e0000 */
[----:B------:R-:W2:Y:S01]  /*0a20*/  LDG.E R19, desc[UR4][R62.64+0x8] ;  /* 0x000008043e137981 */ /* 0x000ea2000c1e1900 */
[C---:B------:R-:W-:Y:S01]  /*0a30*/  R2UR UR30, R76.reuse ;  /* 0x000000004c1e72ca */ /* 0x040fe200000e0000 */
[----:B------:R-:W-:Y:S01]  /*0a40*/  IMAD.MOV.U32 R4, RZ, RZ, R68 ;  /* 0x000000ffff047224 */ /* 0x000fe200078e0044 */
[C---:B------:R-:W-:Y:S01]  /*0a50*/  R2UR UR31, R77.reuse ;  /* 0x000000004d1f72ca */ /* 0x040fe200000e0000 */
[----:B------:R-:W-:Y:S01]  /*0a60*/  IMAD.MOV.U32 R5, RZ, RZ, R69 ;  /* 0x000000ffff057224 */ /* 0x000fe200078e0045 */
[C---:B------:R-:W-:Y:S01]  /*0a70*/  R2UR UR28, R76.reuse ;  /* 0x000000004c1c72ca */ /* 0x040fe200000e0000 */
[----:B------:R-:W-:Y:S01]  /*0a80*/  IMAD.MOV.U32 R3, RZ, RZ, -0x1 ;  /* 0xffffffffff037424 */ /* 0x000fe200078e00ff */
[C---:B------:R-:W-:Y:S01]  /*0a90*/  R2UR UR29, R77.reuse ;  /* 0x000000004d1d72ca */ /* 0x040fe200000e0000 */
[----:B------:R-:W-:Y:S01]  /*0aa0*/  IMAD.MOV.U32 R0, RZ, RZ, 0x1 ;  /* 0x00000001ff007424 */ /* 0x000fe200078e00ff */
[----:B------:R-:W-:Y:S01]  /*0ab0*/  R2UR UR26, R76 ;  /* 0x000000004c1a72ca */ /* 0x000fe200000e0000 */
[----:B------:R-:W-:Y:S01]  /*0ac0*/  IMAD.WIDE R26, R22, 0x68, R70 ;  /* 0x00000068161a7825 */ /* 0x000fe200078e0246 */
[----:B------:R-:W-:-:S02]  /*0ad0*/  R2UR UR27, R77 ;  /* 0x000000004d1b72ca */ /* 0x000fc400000e0000 */
[C---:B------:R-:W-:Y:S01]  /*0ae0*/  R2UR UR24, R76.reuse ;  /* 0x000000004c1872ca */ /* 0x040fe200000e0000 */
[----:B------:R-:W-:Y:S01]  /*0af0*/  IMAD.MOV.U32 R28, RZ, RZ, -0x1 ;  /* 0xffffffffff1c7424 */ /* 0x000fe200078e00ff */
[C---:B------:R-:W-:Y:S01]  /*0b00*/  R2UR UR25, R77.reuse ;  /* 0x000000004d1972ca */ /* 0x040fe200000e0000 */
[----:B------:R-:W-:Y:S01]  /*0b10*/  IMAD.MOV.U32 R29, RZ, RZ, RZ ;  /* 0x000000ffff1d7224 */ /* 0x000fe200078e00ff */
[C---:B------:R-:W-:Y:S01]  /*0b20*/  R2UR UR22, R76.reuse ;  /* 0x000000004c1672ca */ /* 0x040fe200000e0000 */
[----:B------:R-:W-:Y:S01]  /*0b30*/  STG.E desc[UR30][R62.64+0x4], R22 ;  /* 0x000004163e007986 */ /* 0x000fe2000c10191e */
[C---:B------:R-:W-:Y:S02]  /*0b40*/  R2UR UR23, R77.reuse ;  /* 0x000000004d1772ca */ /* 0x040fe400000e0000 */
[----:B------:R-:W-:Y:S02]  /*0b50*/  R2UR UR6, R76 ;  /* 0x000000004c0672ca */ /* 0x000fe400000e0000 */
[----:B------:R-:W-:-:S02]  /*0b60*/  R2UR UR7, R77 ;  /* 0x000000004d0772ca */ /* 0x000fc400000e0000 */
[C---:B------:R-:W-:Y:S02]  /*0b70*/  R2UR UR8, R76.reuse ;  /* 0x000000004c0872ca */ /* 0x040fe400000e0000 */
[C---:B------:R-:W-:Y:S02]  /*0b80*/  R2UR UR9, R77.reuse ;  /* 0x000000004d0972ca */ /* 0x040fe400000e0000 */
[C---:B------:R-:W-:Y:S02]  /*0b90*/  R2UR UR10, R76.reuse ;  /* 0x000000004c0a72ca */ /* 0x040fe400000e0000 */
        /* <DEDUP_REMOVED lines=9> */
[----:B------:R-:W-:Y:S02]  /*0c30*/  R2UR UR18, R76 ;  /* 0x000000004c1272ca */ /* 0x000fe400000e0000 */
[----:B------:R-:W-:Y:S01]  /*0c40*/  R2UR UR19, R77 ;  /* 0x000000004d1372ca */ /* 0x000fe200000e0000 */
[----:B------:R-:W-:Y:S04]  /*0c50*/  STG.E desc[UR28][R62.64+0x8], R3 ;  /* 0x000008033e007986 */ /* 0x000fe8000c10191c */
[----:B------:R-:W3:Y:S04]  /*0c60*/  LDG.E.64 R60, desc[UR26][R62.64+0x10] ;  /* 0x0000101a3e3c7981 */ /* 0x000ee8000c1e1b00 */
[----:B------:R-:W4:Y:S04]  /*0c70*/  LDG.E.64 R54, desc[UR24][R62.64+0x18] ;  /* 0x000018183e367981 */ /* 0x000f28000c1e1b00 */
[----:B------:R-:W5:Y:S01]  /*0c80*/  LDG.E.64 R52, desc[UR22][R62.64+0x20] ;  /* 0x000020163e347981 */ /* 0x000f62000c1e1b00 */
[----:B--2---:R-:W-:-:S05]  /*0c90*/  IMAD.WIDE R4, R19, 0x60, R4 ;  /* 0x0000006013047825 */ /* 0x004fca00078e0204 */
[----:B------:R-:W2:Y:S04]  /*0ca0*/  LDG.E.64 R12, desc[UR4][R4.64+0x18] ;  /* 0x00001804040c7981 */ /* 0x000ea8000c1e1b00 */
[----:B------:R-:W2:Y:S04]  /*0cb0*/  LDG.E.64 R8, desc[UR6][R4.64+0x20] ;  /* 0x0000200604087981 */ /* 0x000ea8000c1e1b00 */
[----:B------:R0:W2:Y:S04]  /*0cc0*/  LDG.E.64 R10, desc[UR8][R4.64+0x28] ;  /* 0x00002808040a7981 */ /* 0x0000a8000c1e1b00 */
[----:B------:R1:W-:Y:S04]  /*0cd0*/  STG.E.64 desc[UR14][R26.64+0x8], R28 ;  /* 0x0000081c1a007986 */ /* 0x0003e8000c101b0e */
[----:B------:R-:W-:Y:S04]  /*0ce0*/  STG.E desc[UR12][R26.64+0x4], R3 ;  /* 0x000004031a007986 */ /* 0x000fe8000c10190c */
[----:B------:R-:W-:Y:S04]  /*0cf0*/  STG.E.U8 desc[UR10][R26.64], R0 ;  /* 0x000000001a007986 */ /* 0x000fe8000c10110a */
[----:B------:R-:W-:Y:S04]  /*0d00*/  STG.E.64 desc[UR16][R26.64+0x28], RZ ;  /* 0x000028ff1a007986 */ /* 0x000fe8000c101b10 */
[----:B------:R-:W2:Y:S04]  /*0d10*/  LDG.E.64 R32, desc[UR20][R62.64+0x38] ;  /* 0x000038143e207981 */ /* 0x000ea8000c1e1b00 */
[----:B------:R-:W2:Y:S04]  /*0d20*/  LDG.E.64 R36, desc[UR18][R62.64+0x40] ;  /* 0x000040123e247981 */ /* 0x000ea8000c1e1b00 */
[----:B------:R-:W1:Y:S01]  /*0d30*/  LDG.E.64 R30, desc[UR4][R62.64+0x48] ;  /* 0x000048043e1e7981 */ /* 0x000e62000c1e1b00 */
[----:B------:R-:W-:-:S02]  /*0d40*/  IMAD.MOV.U32 R40, RZ, RZ, 0x0 ;  /* 0x00000000ff287424 */ /* 0x000fc400078e00ff */
[----:B------:R-:W-:Y:S01]  /*0d50*/  IMAD.MOV.U32 R41, RZ, RZ, 0x3fd80000 ;  /* 0x3fd80000ff297424 */ /* 0x000fe200078e00ff */
[----:B------:R-:W-:Y:S01]  /*0d60*/  BSSY.RECONVERGENT B6, `(.L_x_32) ;  /* 0x0000037000067945 */ /* 0x000fe20003800200 */
[----:B---3--:R-:W-:Y:S04]  /*0d70*/  STG.E.64 desc[UR10][R26.64+0x50], R60 ;  /* 0x0000503c1a007986 */ /* 0x008fe8000c101b0a */
[----:B----4-:R-:W-:Y:S04]  /*0d80*/  STG.E.64 desc[UR12][R26.64+0x58], R54 ;  /* 0x000058361a007986 */ /* 0x010fe8000c101b0c */
[----:B-----5:R-:W-:Y:S01]  /*0d90*/  STG.E.64 desc[UR14][R26.64+0x60], R52 ;  /* 0x000060341a007986 */ /* 0x020fe2000c101b0e */
[----:B--2---:R-:W-:-:S02]  /*0da0*/  DADD R6, R60, -R32 ;  /* 0x000000003c067229 */ /* 0x004fc40000000820 */
[----:B------:R-:W-:-:S06]  /*0db0*/  DADD R14, R54, -R36 ;  /* 0x00000000360e7229 */ /* 0x000fcc0000000824 */
[----:B------:R-:W-:Y:S02]  /*0dc0*/  DMUL R6, R6, 0.5 ;  /* 0x3fe0000006067828 */ /* 0x000fe40000000000 */
[----:B-1----:R-:W-:Y:S02]  /*0dd0*/  DADD R28, R52, -R30 ;  /* 0x00000000341c7229 */ /* 0x002fe4000000081e */
[----:B------:R-:W-:-:S04]  /*0de0*/  DMUL R14, R14, 0.5 ;  /* 0x3fe000000e0e7828 */ /* 0x000fc80000000000 */
[----:B------:R-:W-:Y:S02]  /*0df0*/  DMUL R6, R6, R6 ;  /* 0x0000000606067228 */ /* 0x000fe40000000000 */
[----:B------:R-:W-:-:S06]  /*0e00*/  DMUL R28, R28, 0.5 ;  /* 0x3fe000001c1c7828 */ /* 0x000fcc0000000000 */
[----:B0-----:R-:W-:-:S08]  /*0e10*/  DFMA R4, R14, R14, R6 ;  /* 0x0000000e0e04722b */ /* 0x001fd00000000006 */
[----:B------:R-:W-:-:S06]  /*0e20*/  DFMA R4, R28, R28, R4 ;  /* 0x0000001c1c04722b */ /* 0x000fcc0000000004 */
[----:B------:R-:W0:Y:S04]  /*0e30*/  MUFU.RSQ64H R7, R5 ;  /* 0x0000000500077308 */ /* 0x000e280000001c00 */
[----:B------:R-:W-:-:S06]  /*0e40*/  VIADD R6, R5, 0xfcb00000 ;  /* 0xfcb0000005067836 */ /* 0x000fcc0000000000 */
[----:B0-----:R-:W-:Y:S02]  /*0e50*/  DMUL R14, R6, R6 ;  /* 0x00000006060e7228 */ /* 0x001fe40000000000 */
[----:B------:R-:W-:-:S06]  /*0e60*/  DSETP.GE.AND P1, PT, R12, R60, PT ;  /* 0x0000003c0c00722a */ /* 0x000fcc0003f26000 */
[----:B------:R-:W-:Y:S02]  /*0e70*/  DFMA R38, R4, -R14, 1 ;  /* 0x3ff000000426742b */ /* 0x000fe4000000080e */
[----:B------:R-:W-:-:S06]  /*0e80*/  DADD R12, R60, R32 ;  /* 0x000000003c0c7229 */ /* 0x000fcc0000000020 */
[----:B------:R-:W-:Y:S02]  /*0e90*/  DFMA R40, R38, R40, 0.5 ;  /* 0x3fe000002628742b */ /* 0x000fe40000000028 */
[----:B------:R-:W-:Y:S02]  /*0ea0*/  DMUL R42, R6, R38 ;  /* 0x00000026062a7228 */ /* 0x000fe40000000000 */
[----:B------:R-:W-:Y:S02]  /*0eb0*/  DADD R14, R54, R36 ;  /* 0x00000000360e7229 */ /* 0x000fe40000000024 */
[----:B------:R-:W-:-:S04]  /*0ec0*/  DMUL R38, R12, 0.5 ;  /* 0x3fe000000c267828 */ /* 0x000fc80000000000 */
[----:B------:R-:W-:Y:S02]  /*0ed0*/  DFMA R12, R40, R42, R6 ;  /* 0x0000002a280c722b */ /* 0x000fe40000000006 */
[----:B------:R-:W-:Y:S02]  /*0ee0*/  DMUL R44, R14, 0.5 ;  /* 0x3fe000000e2c7828 */ /* 0x000fe40000000000 */
[----:B------:R-:W-:Y:S02]  /*0ef0*/  DADD R34, R52, R30 ;  /* 0x0000000034227229 */ /* 0x000fe4000000001e */
[----:B------:R-:W-:Y:S02]  /*0f00*/  DSETP.GE.AND P2, PT, R8, R54, PT ;  /* 0x000000360800722a */ /* 0x000fe40003f46000 */
[----:B------:R-:W-:Y:S01]  /*0f10*/  DMUL R14, R4, R12 ;  /* 0x0000000c040e7228 */ /* 0x000fe20000000000 */
[----:B------:R-:W-:Y:S01]  /*0f20*/  SEL R25, RZ, 0x1, !P1 ;  /* 0x00000001ff197807 */ /* 0x000fe20004800000 */
[----:B------:R-:W-:Y:S01]  /*0f30*/  DSETP.GE.AND P0, PT, R10, R52, PT ;  /* 0x000000340a00722a */ /* 0x000fe20003f06000 */
[----:B------:R-:W-:Y:S01]  /*0f40*/  ISETP.GE.U32.AND P1, PT, R6, 0x7ca00000, PT ;  /* 0x7ca000000600780c */ /* 0x000fe20003f26070 */
[----:B------:R0:W-:Y:S01]  /*0f50*/  STG.E.64 desc[UR4][R26.64+0x38], R32 ;  /* 0x000038201a007986 */ /* 0x0001e2000c101b04 */
[----:B------:R-:W-:Y:S01]  /*0f60*/  DMUL R34, R34, 0.5 ;  /* 0x3fe0000022227828 */ /* 0x000fe20000000000 */
[----:B------:R-:W-:-:S02]  /*0f70*/  VIADD R11, R13, 0xfff00000 ;  /* 0xfff000000d0b7836 */ /* 0x000fc40000000000 */
[----:B------:R-:W-:Y:S01]  /*0f80*/  IMAD.MOV.U32 R10, RZ, RZ, R12 ;  /* 0x000000ffff0a7224 */ /* 0x000fe200078e000c */
[----:B------:R1:W-:Y:S03]  /*0f90*/  STG.E.64 desc[UR16][R26.64+0x10], R38 ;  /* 0x000010261a007986 */ /* 0x0003e6000c101b10 */
[----:B------:R-:W-:Y:S01]  /*0fa0*/  @P2 VIADD R25, R25, 0x2 ;  /* 0x0000000219192836 */ /* 0x000fe20000000000 */
[----:B0-----:R-:W-:Y:S01]  /*0fb0*/  DFMA R32, R14, -R14, R4 ;  /* 0x8000000e0e20722b */ /* 0x001fe20000000004 */
[----:B------:R1:W-:Y:S02]  /*0fc0*/  STG.E.64 desc[UR18][R26.64+0x18], R44 ;  /* 0x0000182c1a007986 */ /* 0x0003e4000c101b12 */
[----:B------:R-:W-:Y:S02]  /*0fd0*/  @P0 VIADD R25, R25, 0x4 ;  /* 0x0000000419190836 */ /* 0x000fe40000000000 */
[----:B------:R1:W-:Y:S03]  /*0fe0*/  STG.E.64 desc[UR20][R26.64+0x20], R34 ;  /* 0x000020221a007986 */ /* 0x0003e6000c101b14 */
[----:B------:R-:W-:Y:S01]  /*0ff0*/  DFMA R8, R32, R10, R14 ;  /* 0x0000000a2008722b */ /* 0x000fe2000000000e */
[----:B------:R1:W-:Y:S04]  /*1000*/  STG.E.64 desc[UR6][R26.64+0x40], R36 ;  /* 0x000040241a007986 */ /* 0x0003e8000c101b06 */
[----:B------:R1:W-:Y:S01]  /*1010*/  STG.E.64 desc[UR8][R26.64+0x48], R30 ;  /* 0x0000481e1a007986 */ /* 0x0003e2000c101b08 */
[----:B------:R-:W-:Y:S05]  /*1020*/  @!P1 BRA `(.L_x_33) ;  /* 0x0000000000289947 */ /* 0x000fea0003800000 */
[----:B------:R-:W-:Y:S01]  /*1030*/  IMAD.MOV.U32 R10, RZ, RZ, R12 ;  /* 0x000000ffff0a7224 */ /* 0x000fe200078e000c */
[----:B------:R-:W-:Y:S01]  /*1040*/  MOV R20, 0x10b0 ;  /* 0x000010b000147802 */ /* 0x000fe20000000f00 */
[----:B------:R-:W-:Y:S02]  /*1050*/  IMAD.MOV.U32 R8, RZ, RZ, R32 ;  /* 0x000000ffff087224 */ /* 0x000fe400078e0020 */
[----:B------:R-:W-:Y:S02]  /*1060*/  IMAD.MOV.U32 R9, RZ, RZ, R33 ;  /* 0x000000ffff097224 */ /* 0x000fe400078e0021 */
[----:B------:R-:W-:Y:S02]  /*1070*/  IMAD.MOV.U32 R12, RZ, RZ, R14 ;  /* 0x000000ffff0c7224 */ /* 0x000fe400078e000e */
[----:B------:R-:W-:Y:S02]  /*1080*/  IMAD.MOV.U32 R13, RZ, RZ, R15 ;  /* 0x000000ffff0d7224 */ /* 0x000fe400078e000f */
[----:B------:R-:W-:-:S07]  /*1090*/  IMAD.MOV.U32 R21, RZ, RZ, 0x0 ;  /* 0x00000000ff157424 */ /* 0x000fce00078e00ff */
[----:B-1----:R-:W-:Y:S05]  /*10a0*/  CALL.REL.NOINC `($__internal_3_$__cuda_sm20_dsqrt_rn_f64_mediumpath_v1) ;  /* 0x0000003000347944 */ /* 0x002fea0003c00000 */
[----:B------:R-:W-:Y:S02]  /*10b0*/  IMAD.MOV.U32 R8, RZ, RZ, R4 ;  /* 0x000000ffff087224 */ /* 0x000fe400078e0004 */
[----:B------:R-:W-:-:S07]  /*10c0*/  IMAD.MOV.U32 R9, RZ, RZ, R5 ;  /* 0x000000ffff097224 */ /* 0x000fce00078e0005 */
.L_x_33:
[----:B------:R-:W-:Y:S05]  /*10d0*/  BSYNC.RECONVERGENT B6 ;  /* 0x0000000000067941 */ /* 0x000fea0003800200 */
.L_x_32:
[C---:B------:R-:W-:Y:S01]  /*10e0*/  R2UR UR4, R76.reuse ;  /* 0x000000004c0472ca */ /* 0x040fe200000e0000 */
[----:B------:R-:W-:Y:S01]  /*10f0*/  IMAD.MOV.U32 R13, RZ, RZ, 0x1 ;  /* 0x00000001ff0d7424 */ /* 0x000fe200078e00ff */
[C---:B------:R-:W-:Y:S01]  /*1100*/  R2UR UR5, R77.reuse ;  /* 0x000000004d0572ca */ /* 0x040fe200000e0000 */
[----:B------:R-:W-:Y:S01]  /*1110*/  IMAD.MOV.U32 R10, RZ, RZ, -0x1 ;  /* 0xffffffffff0a7424 */ /* 0x000fe200078e00ff */
[C---:B------:R-:W-:Y:S01]  /*1120*/  R2UR UR10, R76.reuse ;  /* 0x000000004c0a72ca */ /* 0x040fe200000e0000 */
[----:B------:R-:W-:Y:S01]  /*1130*/  IMAD.MOV.U32 R11, RZ, RZ, RZ ;  /* 0x000000ffff0b7224 */ /* 0x000fe200078e00ff */
[C---:B------:R-:W-:Y:S01]  /*1140*/  R2UR UR11, R77.reuse ;  /* 0x000000004d0b72ca */ /* 0x040fe200000e0000 */
[----:B------:R-:W-:Y:S01]  /*1150*/  IMAD.MOV.U32 R3, RZ, RZ, -0x1 ;  /* 0xffffffffff037424 */ /* 0x000fe200078e00ff */
[----:B------:R-:W-:Y:S02]  /*1160*/  R2UR UR8, R76 ;  /* 0x000000004c0872ca */ /* 0x000fe400000e0000 */
[----:B------:R-:W-:-:S02]  /*1170*/  R2UR UR9, R77 ;  /* 0x000000004d0972ca */ /* 0x000fc400000e0000 */
[C---:B------:R-:W-:Y:S02]  /*1180*/  R2UR UR6, R76.reuse ;  /* 0x000000004c0672ca */ /* 0x040fe400000e0000 */
[C---:B------:R-:W-:Y:S01]  /*1190*/  R2UR UR7, R77.reuse ;  /* 0x000000004d0772ca */ /* 0x040fe200000e0000 */
[----:B------:R-:W-:Y:S01]  /*11a0*/  STG.E.64 desc[UR4][R26.64+0x30], R8 ;  /* 0x000030081a007986 */ /* 0x000fe2000c101b04 */
[C---:B------:R-:W-:Y:S02]  /*11b0*/  R2UR UR12, R76.reuse ;  /* 0x000000004c0c72ca */ /* 0x040fe400000e0000 */
[C---:B------:R-:W-:Y:S01]  /*11c0*/  R2UR UR13, R77.reuse ;  /* 0x000000004d0d72ca */ /* 0x040fe200000e0000 */
[----:B------:R-:W-:Y:S01]  /*11d0*/  STG.E.64 desc[UR10][R26.64+0x70], R10 ;  /* 0x0000700a1a007986 */ /* 0x000fe2000c101b0a */
[C---:B------:R-:W-:Y:S02]  /*11e0*/  R2UR UR14, R76.reuse ;  /* 0x000000004c0e72ca */ /* 0x040fe400000e0000 */
[C---:B------:R-:W-:Y:S01]  /*11f0*/  R2UR UR15, R77.reuse ;  /* 0x000000004d0f72ca */ /* 0x040fe200000e0000 */
[----:B------:R-:W-:Y:S04]  /*1200*/  STG.E desc[UR8][R26.64+0x6c], R3 ;  /* 0x00006c031a007986 */ /* 0x000fe8000c101908 */
[----:B------:R0:W-:Y:S04]  /*1210*/  STG.E.U8 desc[UR6][R26.64+0x68], R13 ;  /* 0x0000680d1a007986 */ /* 0x0001e8000c101106 */
[----:B------:R2:W-:Y:S04]  /*1220*/  STG.E.64 desc[UR12][R26.64+0x90], RZ ;  /* 0x000090ff1a007986 */ /* 0x0005e8000c101b0c */
[----:B------:R-:W3:Y:S01]  /*1230*/  LDG.E.64 R32, desc[UR14][R62.64+0x50] ;  /* 0x0000500e3e207981 */ /* 0x000ee2000c1e1b00 */
[----:B------:R-:W-:Y:S01]  /*1240*/  DADD R6, R54, -R36 ;  /* 0x0000000036067229 */ /* 0x000fe20000000824 */
[----:B------:R-:W-:Y:S01]  /*1250*/  IMAD.MOV.U32 R12, RZ, RZ, 0x0 ;  /* 0x00000000ff0c7424 */ /* 0x000fe200078e00ff */
[----:B------:R-:W-:Y:S01]  /*1260*/  DADD R14, R52, R30 ;  /* 0x00000000340e7229 */ /* 0x000fe2000000001e */
[----:B0-----:R-:W-:Y:S01]  /*1270*/  IMAD.MOV.U32 R13, RZ, RZ, 0x3fd80000 ;  /* 0x3fd80000ff0d7424 */ /* 0x001fe200078e00ff */
[----:B------:R-:W-:Y:S01]  /*1280*/  DADD R10, R54, R36 ;  /* 0x00000000360a7229 */ /* 0x000fe20000000024 */
[C---:B------:R-:W-:Y:S01]  /*1290*/  R2UR UR18, R76.reuse ;  /* 0x000000004c1272ca */ /* 0x040fe200000e0000 */
[----:B------:R2:W-:Y:S01]  /*12a0*/  STG.E.64 desc[UR8][R26.64+0xb0], R30 ;  /* 0x0000b01e1a007986 */ /* 0x0005e2000c101b08 */
[C---:B------:R-:W-:Y:S01]  /*12b0*/  R2UR UR19, R77.reuse ;  /* 0x000000004d1372ca */ /* 0x040fe200000e0000 */
[----:B------:R-:W-:Y:S01]  /*12c0*/  DMUL R6, R6, 0.5 ;  /* 0x3fe0000006067828 */ /* 0x000fe20000000000 */
[C---:B------:R-:W-:Y:S01]  /*12d0*/  R2UR UR20, R76.reuse ;  /* 0x000000004c1472ca */ /* 0x040fe200000e0000 */
[----:B------:R-:W-:Y:S01]  /*12e0*/  DMUL R40, R14, 0.5 ;  /* 0x3fe000000e287828 */ /* 0x000fe20000000000 */
[C---:B------:R-:W-:Y:S01]  /*12f0*/  R2UR UR21, R77.reuse ;  /* 0x000000004d1572ca */ /* 0x040fe200000e0000 */
[----:B-1----:R-:W-:Y:S01]  /*1300*/  DMUL R38, R10, 0.5 ;  /* 0x3fe000000a267828 */ /* 0x002fe20000000000 */
[----:B------:R-:W-:Y:S01]  /*1310*/  R2UR UR16, R76 ;  /* 0x000000004c1072ca */ /* 0x000fe200000e0000 */
[----:B------:R2:W-:Y:S01]  /*1320*/  STG.E.64 desc[UR6][R26.64+0xa8], R36 ;  /* 0x0000a8241a007986 */ /* 0x0005e2000c101b06 */
[----:B------:R-:W-:Y:S01]  /*1330*/  R2UR UR17, R77 ;  /* 0x000000004d1172ca */ /* 0x000fe200000e0000 */
[----:B------:R-:W-:Y:S02]  /*1340*/  BSSY.RECONVERGENT B6, `(.L_x_34) ;  /* 0x0000027000067945 */ /* 0x000fe40003800200 */
[----:B------:R2:W-:Y:S04]  /*1350*/  STG.E.64 desc[UR4][R26.64+0xa0], R60 ;  /* 0x0000a03c1a007986 */ /* 0x0005e8000c101b04 */
[----:B------:R2:W-:Y:S04]  /*1360*/  STG.E.64 desc[UR18][R26.64+0x80], R38 ;  /* 0x000080261a007986 */ /* 0x0005e8000c101b12 */
[----:B------:R2:W-:Y:S04]  /*1370*/  STG.E.64 desc[UR20][R26.64+0x88], R40 ;  /* 0x000088281a007986 */ /* 0x0005e8000c101b14 */
[----:B------:R2:W-:Y:S04]  /*1380*/  STG.E.64 desc[UR12][R26.64+0xc0], R54 ;  /* 0x0000c0361a007986 */ /* 0x0005e8000c101b0c */
[----:B------:R2:W-:Y:S01]  /*1390*/  STG.E.64 desc[UR14][R26.64+0xc8], R52 ;  /* 0x0000c8341a007986 */ /* 0x0005e2000c101b0e */
[----:B---3--:R-:W-:-:S03]  /*13a0*/  DADD R4, -R60, R32 ;  /* 0x000000003c047229 */ /* 0x008fc60000000120 */
[----:B------:R2:W-:Y:S05]  /*13b0*/  STG.E.64 desc[UR10][R26.64+0xb8], R32 ;  /* 0x0000b8201a007986 */ /* 0x0005ea000c101b0a */
[----:B------:R-:W-:-:S08]  /*13c0*/  DMUL R4, R4, 0.5 ;  /* 0x3fe0000004047828 */ /* 0x000fd00000000000 */
[----:B------:R-:W-:-:S08]  /*13d0*/  DMUL R4, R4, R4 ;  /* 0x0000000404047228 */ /* 0x000fd00000000000 */
[----:B------:R-:W-:-:S08]  /*13e0*/  DFMA R4, R6, R6, R4 ;  /* 0x000000060604722b */ /* 0x000fd00000000004 */
[----:B------:R-:W-:-:S06]  /*13f0*/  DFMA R4, R28, R28, R4 ;  /* 0x0000001c1c04722b */ /* 0x000fcc0000000004 */
[----:B------:R-:W0:Y:S04]  /*1400*/  MUFU.RSQ64H R7, R5 ;  /* 0x0000000500077308 */ /* 0x000e280000001c00 */
[----:B------:R-:W-:-:S05]  /*1410*/  VIADD R6, R5, 0xfcb00000 ;  /* 0xfcb0000005067836 */ /* 0x000fca0000000000 */
[----:B------:R-:W-:Y:S01]  /*1420*/  ISETP.GE.U32.AND P0, PT, R6, 0x7ca00000, PT ;  /* 0x7ca000000600780c */ /* 0x000fe20003f06070 */
[----:B0-----:R-:W-:-:S08]  /*1430*/  DMUL R8, R6, R6 ;  /* 0x0000000606087228 */ /* 0x001fd00000000000 */
[----:B------:R-:W-:-:S08]  /*1440*/  DFMA R8, R4, -R8, 1 ;  /* 0x3ff000000408742b */ /* 0x000fd00000000808 */
[----:B------:R-:W-:Y:S02]  /*1450*/  DFMA R12, R8, R12, 0.5 ;  /* 0x3fe00000080c742b */ /* 0x000fe4000000000c */
[----:B------:R-:W-:-:S08]  /*1460*/  DMUL R8, R6, R8 ;  /* 0x0000000806087228 */ /* 0x000fd00000000000 */
[----:B------:R-:W-:Y:S02]  /*1470*/  DFMA R12, R12, R8, R6 ;  /* 0x000000080c0c722b */ /* 0x000fe40000000006 */
[----:B------:R-:W-:-:S06]  /*1480*/  DADD R8, R60, R32 ;  /* 0x000000003c087229 */ /* 0x000fcc0000000020 */
[----:B------:R-:W-:Y:S02]  /*1490*/  DMUL R14, R4, R12 ;  /* 0x0000000c040e7228 */ /* 0x000fe40000000000 */
[----:B------:R-:W-:Y:S01]  /*14a0*/  DMUL R34, R8, 0.5 ;  /* 0x3fe0000008227828 */ /* 0x000fe20000000000 */
[----:B------:R-:W-:Y:S02]  /*14b0*/  VIADD R11, R13, 0xfff00000 ;  /* 0xfff000000d0b7836 */ /* 0x000fe40000000000 */
[----:B------:R-:W-:-:S03]  /*14c0*/  IMAD.MOV.U32 R10, RZ, RZ, R12 ;  /* 0x000000ffff0a7224 */ /* 0x000fc600078e000c */
[----:B------:R-:W-:Y:S01]  /*14d0*/  DFMA R28, R14, -R14, R4 ;  /* 0x8000000e0e1c722b */ /* 0x000fe20000000004 */
[----:B------:R2:W-:Y:S07]  /*14e0*/  STG.E.64 desc[UR16][R26.64+0x78], R34 ;  /* 0x000078221a007986 */ /* 0x0005ee000c101b10 */
[----:B------:R-:W-:Y:S01]  /*14f0*/  DFMA R8, R28, R10, R14 ;  /* 0x0000000a1c08722b */ /* 0x000fe2000000000e */
[----:B------:R-:W-:Y:S10]  /*1500*/  @!P0 BRA `(.L_x_35) ;  /* 0x0000000000288947 */ /* 0x000ff40003800000 */
[----:B------:R-:W-:Y:S01]  /*1510*/  IMAD.MOV.U32 R10, RZ, RZ, R12 ;  /* 0x000000ffff0a7224 */ /* 0x000fe200078e000c */
[----:B------:R-:W-:Y:S01]  /*1520*/  MOV R20, 0x1590 ;  /* 0x0000159000147802 */ /* 0x000fe20000000f00 */
[----:B------:R-:W-:Y:S02]  /*1530*/  IMAD.MOV.U32 R8, RZ, RZ, R28 ;  /* 0x000000ffff087224 */ /* 0x000fe400078e001c */
[----:B------:R-:W-:Y:S02]  /*1540*/  IMAD.MOV.U32 R9, RZ, RZ, R29 ;  /* 0x000000ffff097224 */ /* 0x000fe400078e001d */
[----:B------:R-:W-:Y:S02]  /*1550*/  IMAD.MOV.U32 R12, RZ, RZ, R14 ;  /* 0x000000ffff0c7224 */ /* 0x000fe400078e000e */
[----:B------:R-:W-:Y:S02]  /*1560*/  IMAD.MOV.U32 R13, RZ, RZ, R15 ;  /* 0x000000ffff0d7224 */ /* 0x000fe400078e000f */
[----:B------:R-:W-:-:S07]  /*1570*/  IMAD.MOV.U32 R21, RZ, RZ, 0x0 ;  /* 0x00000000ff157424 */ /* 0x000fce00078e00ff */
[----:B--2---:R-:W-:Y:S05]  /*1580*/  CALL.REL.NOINC `($__internal_3_$__cuda_sm20_dsqrt_rn_f64_mediumpath_v1) ;  /* 0x0000002800fc7944 */ /* 0x004fea0003c00000 */
[----:B------:R-:W-:Y:S02]  /*1590*/  IMAD.MOV.U32 R8, RZ, RZ, R4 ;  /* 0x000000ffff087224 */ /* 0x000fe400078e0004 */
[----:B------:R-:W-:-:S07]  /*15a0*/  IMAD.MOV.U32 R9, RZ, RZ, R5 ;  /* 0x000000ffff097224 */ /* 0x000fce00078e0005 */
.L_x_35:
[----:B------:R-:W-:Y:S05]  /*15b0*/  BSYNC.RECONVERGENT B6 ;  /* 0x0000000000067941 */ /* 0x000fea0003800200 */
.L_x_34:
        /* <DEDUP_REMOVED lines=17> */
[----:B------:R-:W-:Y:S01]  /*16d0*/  R2UR UR17, R77 ;  /* 0x000000004d1172ca */ /* 0x000fe200000e0000 */
[----:B------:R-:W-:Y:S01]  /*16e0*/  STG.E desc[UR8][R26.64+0xd4], R3 ;  /* 0x0000d4031a007986 */ /* 0x000fe2000c101908 */
[----:B------:R-:W-:-:S02]  /*16f0*/  R2UR UR14, R76 ;  /* 0x000000004c0e72ca */ /* 0x000fc400000e0000 */
[C---:B------:R-:W-:Y:S01]  /*1700*/  R2UR UR15, R77.reuse ;  /* 0x000000004d0f72ca */ /* 0x040fe200000e0000 */
[----:B------:R0:W-:Y:S04]  /*1710*/  STG.E.U8 desc[UR6][R26.64+0xd0], R13 ;  /* 0x0000d00d1a007986 */ /* 0x0001e8000c101106 */
[----:B------:R-:W-:Y:S04]  /*1720*/  STG.E.64 desc[UR12][R26.64+0xf8], RZ ;  /* 0x0000f8ff1a007986 */ /* 0x000fe8000c101b0c */
[----:B------:R-:W3:Y:S04]  /*1730*/  LDG.E.64 R10, desc[UR16][R62.64+0x38] ;  /* 0x000038103e0a7981 */ /* 0x000ee8000c1e1b00 */
[----:B--2---:R-:W2:Y:S04]  /*1740*/  LDG.E.64 R30, desc[UR14][R62.64+0x58] ;  /* 0x0000580e3e1e7981 */ /* 0x004ea8000c1e1b00 */
[----:B------:R-:W4:Y:S01]  /*1750*/  LDG.E.64 R36, desc[UR4][R62.64+0x48] ;  /* 0x000048043e247981 */ /* 0x000f22000c1e1b00 */
[----:B------:R-:W-:Y:S01]  /*1760*/  IMAD.MOV.U32 R34, RZ, RZ, 0x0 ;  /* 0x00000000ff227424 */ /* 0x000fe200078e00ff */
[C---:B------:R-:W-:Y:S01]  /*1770*/  R2UR UR18, R76.reuse ;  /* 0x000000004c1272ca */ /* 0x040fe200000e0000 */
[----:B------:R-:W-:Y:S01]  /*1780*/  IMAD.MOV.U32 R35, RZ, RZ, 0x3fd80000 ;  /* 0x3fd80000ff237424 */ /* 0x000fe200078e00ff */
[C---:B------:R-:W-:Y:S01]  /*1790*/  R2UR UR19, R77.reuse ;  /* 0x000000004d1372ca */ /* 0x040fe200000e0000 */
[----:B------:R-:W-:Y:S01]  /*17a0*/  STG.E.64 desc[UR6][R26.64+0x110], R54 ;  /* 0x000110361a007986 */ /* 0x000fe2000c101b06 */
[----:B------:R-:W-:Y:S01]  /*17b0*/  R2UR UR20, R76 ;  /* 0x000000004c1472ca */ /* 0x000fe200000e0000 */
[----:B------:R-:W-:Y:S01]  /*17c0*/  BSSY.RECONVERGENT B6, `(.L_x_36) ;  /* 0x0000031000067945 */ /* 0x000fe20003800200 */
[----:B------:R-:W-:Y:S01]  /*17d0*/  R2UR UR21, R77 ;  /* 0x000000004d1572ca */ /* 0x000fe200000e0000 */
[----:B------:R-:W-:Y:S04]  /*17e0*/  STG.E.64 desc[UR10][R26.64+0x120], R60 ;  /* 0x0001203c1a007986 */ /* 0x000fe8000c101b0a */
[----:B------:R-:W-:Y:S01]  /*17f0*/  STG.E.64 desc[UR14][R26.64+0x130], R52 ;  /* 0x000130341a007986 */ /* 0x000fe2000c101b0e */
[----:B---3--:R-:W-:-:S03]  /*1800*/  DADD R4, R60, -R10 ;  /* 0x000000003c047229 */ /* 0x008fc6000000080a */
[----:B------:R1:W-:Y:S01]  /*1810*/  STG.E.64 desc[UR4][R26.64+0x108], R10 ;  /* 0x0001080a1a007986 */ /* 0x0003e2000c101b04 */
[----:B--2---:R-:W-:-:S03]  /*1820*/  DADD R6, -R54, R30 ;  /* 0x0000000036067229 */ /* 0x004fc6000000011e */
[----:B------:R-:W-:Y:S01]  /*1830*/  STG.E.64 desc[UR12][R26.64+0x128], R30 ;  /* 0x0001281e1a007986 */ /* 0x000fe2000c101b0c */
[----:B0-----:R-:W-:Y:S02]  /*1840*/  DADD R12, R54, R30 ;  /* 0x00000000360c7229 */ /* 0x001fe4000000001e */
[----:B------:R-:W-:Y:S01]  /*1850*/  DMUL R4, R4, 0.5 ;  /* 0x3fe0000004047828 */ /* 0x000fe20000000000 */
[----:B----4-:R-:W-:Y:S01]  /*1860*/  STG.E.64 desc[UR8][R26.64+0x118], R36 ;  /* 0x000118241a007986 */ /* 0x010fe2000c101b08 */
[--C-:B------:R-:W-:Y:S02]  /*1870*/  DADD R28, R52, -R36.reuse ;  /* 0x00000000341c7229 */ /* 0x100fe40000000824 */
[----:B------:R-:W-:Y:S02]  /*1880*/  DMUL R6, R6, 0.5 ;  /* 0x3fe0000006067828 */ /* 0x000fe40000000000 */
[----:B------:R-:W-:Y:S02]  /*1890*/  DADD R14, R52, R36 ;  /* 0x00000000340e7229 */ /* 0x000fe40000000024 */
[----:B------:R-:W-:-:S02]  /*18a0*/  DMUL R4, R4, R4 ;  /* 0x0000000404047228 */ /* 0x000fc40000000000 */
[----:B------:R-:W-:Y:S02]  /*18b0*/  DMUL R28, R28, 0.5 ;  /* 0x3fe000001c1c7828 */ /* 0x000fe40000000000 */
[----:B------:R-:W-:Y:S02]  /*18c0*/  DMUL R38, R12, 0.5 ;  /* 0x3fe000000c267828 */ /* 0x000fe40000000000 */
[----:B------:R-:W-:Y:S02]  /*18d0*/  DMUL R40, R14, 0.5 ;  /* 0x3fe000000e287828 */ /* 0x000fe40000000000 */
[----:B------:R-:W-:-:S03]  /*18e0*/  DFMA R4, R6, R6, R4 ;  /* 0x000000060604722b */ /* 0x000fc60000000004 */
[----:B------:R-:W-:Y:S04]  /*18f0*/  STG.E.64 desc[UR18][R26.64+0xe8], R38 ;  /* 0x0000e8261a007986 */ /* 0x000fe8000c101b12 */
[----:B------:R-:W-:Y:S01]  /*1900*/  STG.E.64 desc[UR20][R26.64+0xf0], R40 ;  /* 0x0000f0281a007986 */ /* 0x000fe2000c101b14 */
[----:B------:R-:W-:-:S06]  /*1910*/  DFMA R4, R28, R28, R4 ;  /* 0x0000001c1c04722b */ /* 0x000fcc0000000004 */
[----:B------:R-:W0:Y:S04]  /*1920*/  MUFU.RSQ64H R7, R5 ;  /* 0x0000000500077308 */ /* 0x000e280000001c00 */
[----:B------:R-:W-:-:S05]  /*1930*/  VIADD R6, R5, 0xfcb00000 ;  /* 0xfcb0000005067836 */ /* 0x000fca0000000000 */
[----:B------:R-:W-:Y:S01]  /*1940*/  ISETP.GE.U32.AND P0, PT, R6, 0x7ca00000, PT ;  /* 0x7ca000000600780c */ /* 0x000fe20003f06070 */
[----:B0-----:R-:W-:-:S08]  /*1950*/  DMUL R8, R6, R6 ;  /* 0x0000000606087228 */ /* 0x001fd00000000000 */
[----:B------:R-:W-:Y:S02]  /*1960*/  DFMA R32, R4, -R8, 1 ;  /* 0x3ff000000420742b */ /* 0x000fe40000000808 */
[----:B------:R-:W-:-:S06]  /*1970*/  DADD R8, R60, R10 ;  /* 0x000000003c087229 */ /* 0x000fcc000000000a */
[----:B------:R-:W-:Y:S02]  /*1980*/  DFMA R34, R32, R34, 0.5 ;  /* 0x3fe000002022742b */ /* 0x000fe40000000022 */
[----:B------:R-:W-:Y:S02]  /*1990*/  DMUL R32, R6, R32 ;  /* 0x0000002006207228 */ /* 0x000fe40000000000 */
[----:B------:R-:W-:-:S06]  /*19a0*/  DMUL R8, R8, 0.5 ;  /* 0x3fe0000008087828 */ /* 0x000fcc0000000000 */
[----:B------:R-:W-:Y:S01]  /*19b0*/  DFMA R12, R34, R32, R6 ;  /* 0x00000020220c722b */ /* 0x000fe20000000006 */
[----:B------:R0:W-:Y:S07]  /*19c0*/  STG.E.64 desc[UR16][R26.64+0xe0], R8 ;  /* 0x0000e0081a007986 */ /* 0x0001ee000c101b10 */
[----:B------:R-:W-:Y:S02]  /*19d0*/  DMUL R14, R4, R12 ;  /* 0x0000000c040e7228 */ /* 0x000fe40000000000 */
[----:B-1----:R-:W-:-:S02]  /*19e0*/  VIADD R11, R13, 0xfff00000 ;  /* 0xfff000000d0b7836 */ /* 0x002fc40000000000 */
[----:B------:R-:W-:-:S04]  /*19f0*/  IMAD.MOV.U32 R10, RZ, RZ, R12 ;  /* 0x000000ffff0a7224 */ /* 0x000fc800078e000c */
[----:B------:R-:W-:-:S08]  /*1a00*/  DFMA R32, R14, -R14, R4 ;  /* 0x8000000e0e20722b */ /* 0x000fd00000000004 */
[----:B0-----:R-:W-:Y:S01]  /*1a10*/  DFMA R8, R32, R10, R14 ;  /* 0x0000000a2008722b */ /* 0x001fe2000000000e */
        /* <DEDUP_REMOVED lines=8> */
[----:B------:R-:W-:Y:S05]  /*1aa0*/  CALL.REL.NOINC `($__internal_3_$__cuda_sm20_dsqrt_rn_f64_mediumpath_v1) ;  /* 0x0000002400b47944 */ /* 0x000fea0003c00000 */
[----:B------:R-:W-:Y:S02]  /*1ab0*/  IMAD.MOV.U32 R8, RZ, RZ, R4 ;  /* 0x000000ffff087224 */ /* 0x000fe400078e0004 */
[----:B------:R-:W-:-:S07]  /*1ac0*/  IMAD.MOV.U32 R9, RZ, RZ, R5 ;  /* 0x000000ffff097224 */ /* 0x000fce00078e0005 */
.L_x_37:
[----:B------:R-:W-:Y:S05]  /*1ad0*/  BSYNC.RECONVERGENT B6 ;  /* 0x0000000000067941 */ /* 0x000fea0003800200 */
.L_x_36:
        /* <DEDUP_REMOVED lines=21> */
[----:B------:R-:W2:Y:S01]  /*1c30*/  LDG.E.64 R32, desc[UR14][R62.64+0x50] ;  /* 0x0000500e3e207981 */ /* 0x000ea2000c1e1b00 */
[----:B------:R-:W-:Y:S01]  /*1c40*/  DADD R6, -R54, R30 ;  /* 0x0000000036067229 */ /* 0x000fe2000000011e */
        /* <DEDUP_REMOVED lines=11> */
[----:B------:R-:W-:Y:S01]  /*1d00*/  DMUL R38, R10, 0.5 ;  /* 0x3fe000000a267828 */ /* 0x000fe20000000000 */
        /* <DEDUP_REMOVED lines=9> */
[----:B--2---:R-:W-:-:S03]  /*1da0*/  DADD R4, -R60, R32 ;  /* 0x000000003c047229 */ /* 0x004fc60000000120 */
        /* <DEDUP_REMOVED lines=32> */
.L_x_39:
[----:B------:R-:W-:Y:S05]  /*1fb0*/  BSYNC.RECONVERGENT B6 ;  /* 0x0000000000067941 */ /* 0x000fea0003800200 */
.L_x_38:
        /* <DEDUP_REMOVED lines=23> */
[----:B------:R-:W2:Y:S04]  /*2130*/  LDG.E.64 R10, desc[UR16][R62.64+0x38] ;  /* 0x000038103e0a7981 */ /* 0x000ea8000c1e1b00 */
[----:B-1----:R-:W3:Y:S04]  /*2140*/  LDG.E.64 R36, desc[UR14][R62.64+0x40] ;  /* 0x0000400e3e247981 */ /* 0x002ee8000c1e1b00 */
        /* <DEDUP_REMOVED lines=11> */
[----:B--2---:R-:W-:-:S03]  /*2200*/  DADD R4, R60, -R10 ;  /* 0x000000003c047229 */ /* 0x004fc6000000080a */
[----:B------:R1:W-:Y:S01]  /*2210*/  STG.E.64 desc[UR4][R26.64+0x1d8], R10 ;  /* 0x0001d80a1a007986 */ /* 0x0003e2000c101b04 */
[----:B---3--:R-:W-:-:S03]  /*2220*/  DADD R6, R54, -R36 ;  /* 0x0000000036067229 */ /* 0x008fc60000000824 */
[----:B------:R-:W-:Y:S01]  /*2230*/  STG.E.64 desc[UR6][R26.64+0x1e0], R36 ;  /* 0x0001e0241a007986 */ /* 0x000fe2000c101b06 */
[----:B0-----:R-:W-:Y:S02]  /*2240*/  DADD R12, R54, R36 ;  /* 0x00000000360c7229 */ /* 0x001fe40000000024 */
[----:B------:R-:W-:Y:S01]  /*2250*/  DMUL R4, R4, 0.5 ;  /* 0x3fe0000004047828 */ /* 0x000fe20000000000 */
[----:B----4-:R-:W-:Y:S01]  /*2260*/  STG.E.64 desc[UR14][R26.64+0x200], R30 ;  /* 0x0002001e1a007986 */ /* 0x010fe2000c101b0e */
[--C-:B------:R-:W-:Y:S02]  /*2270*/  DADD R28, -R52, R30.reuse ;  /* 0x00000000341c7229 */ /* 0x100fe4000000011e */
        /* <DEDUP_REMOVED lines=37> */
.L_x_41:
[----:B------:R-:W-:Y:S05]  /*24d0*/  BSYNC.RECONVERGENT B6 ;  /* 0x0000000000067941 */ /* 0x000fea0003800200 */
.L_x_40:
        /* <DEDUP_REMOVED lines=77> */
.L_x_43:
[----:B------:R-:W-:Y:S05]  /*29b0*/  BSYNC.RECONVERGENT B6 ;  /* 0x0000000000067941 */ /* 0x000fea0003800200 */
.L_x_42:
        /* <DEDUP_REMOVED lines=15> */
[----:B------:R0:W-:Y:S01]  /*2ab0*/  STG.E.64 desc[UR10][R26.64+0x278], R6 ;  /* 0x000278061a007986 */ /* 0x0001e2000c101b0a */
        /* <DEDUP_REMOVED lines=8> */
[----:B------:R-:W1:Y:S04]  /*2b40*/  LDG.E.64 R46, desc[UR14][R62.64+0x58] ;  /* 0x0000580e3e2e7981 */ /* 0x000e68000c1e1b00 */
        /* <DEDUP_REMOVED lines=13> */
[----:B-1----:R-:W-:-:S03]  /*2c20*/  DADD R30, -R54, R46 ;  /* 0x00000000361e7229 */ /* 0x002fc6000000012e */
[----:B------:R-:W-:Y:S01]  /*2c30*/  STG.E.64 desc[UR12][R26.64+0x2c8], R46 ;  /* 0x0002c82e1a007986 */ /* 0x000fe2000c101b0c */
[----:B------:R-:W-:Y:S02]  /*2c40*/  DADD R38, R54, R46 ;  /* 0x0000000036267229 */ /* 0x000fe4000000002e */
        /* <DEDUP_REMOVED lines=13> */
[----:B0-----:R-:W0:Y:S04]  /*2d20*/  MUFU.RSQ64H R7, R5 ;  /* 0x0000000500077308 */ /* 0x001e280000001c00 */
[----:B------:R-:W-:-:S05]  /*2d30*/  VIADD R6, R5, 0xfcb00000 ;  /* 0xfcb0000005067836 */ /* 0x000fca0000000000 */
[----:B------:R-:W-:Y:S01]  /*2d40*/  ISETP.GE.U32.AND P0, PT, R6, 0x7ca00000, PT ;  /* 0x7ca000000600780c */ /* 0x000fe20003f06070 */
[----:B0-----:R-:W-:-:S08]  /*2d50*/  DMUL R8, R6, R6 ;  /* 0x0000000606087228 */ /* 0x001fd00000000000 */
[----:B--2---:R-:W-:Y:S02]  /*2d60*/  DFMA R12, R4, -R8, 1 ;  /* 0x3ff00000040c742b */ /* 0x004fe40000000808 */
[----:B------:R-:W-:-:S06]  /*2d70*/  DADD R8, R60, R10 ;  /* 0x000000003c087229 */ /* 0x000fcc000000000a */
[----:B------:R-:W-:Y:S02]  /*2d80*/  DFMA R14, R12, R14, 0.5 ;  /* 0x3fe000000c0e742b */ /* 0x000fe4000000000e */
[----:B------:R-:W-:Y:S02]  /*2d90*/  DMUL R12, R6, R12 ;  /* 0x0000000c060c7228 */ /* 0x000fe40000000000 */
[----:B------:R-:W-:-:S06]  /*2da0*/  DMUL R8, R8, 0.5 ;  /* 0x3fe0000008087828 */ /* 0x000fcc0000000000 */
[----:B------:R-:W-:Y:S01]  /*2db0*/  DFMA R12, R14, R12, R6 ;  /* 0x0000000c0e0c722b */ /* 0x000fe20000000006 */
[----:B------:R0:W-:Y:S07]  /*2dc0*/  STG.E.64 desc[UR16][R26.64+0x280], R8 ;  /* 0x000280081a007986 */ /* 0x0001ee000c101b10 */
[----:B------:R-:W-:Y:S02]  /*2dd0*/  DMUL R14, R4, R12 ;  /* 0x0000000c040e7228 */ /* 0x000fe40000000000 */
[----:B---3--:R-:W-:-:S02]  /*2de0*/  VIADD R11, R13, 0xfff00000 ;  /* 0xfff000000d0b7836 */ /* 0x008fc40000000000 */
        /* <DEDUP_REMOVED lines=14> */
.L_x_45:
[----:B------:R-:W-:Y:S05]  /*2ed0*/  BSYNC.RECONVERGENT B6 ;  /* 0x0000000000067941 */ /* 0x000fea0003800200 */
.L_x_44:
[C---:B------:R-:W-:Y:S01]  /*2ee0*/  R2UR UR4, R76.reuse ;  /* 0x000000004c0472ca */ /* 0x040fe200000e0000 */
[----:B------:R-:W-:Y:S01]  /*2ef0*/  IMAD.MOV.U32 R26, RZ, RZ, R70 ;  /* 0x000000ffff1a7224 */ /* 0x000fe200078e0046 */
[C---:B------:R-:W-:Y:S01]  /*2f00*/  R2UR UR5, R77.reuse ;  /* 0x000000004d0572ca */ /* 0x040fe200000e0000 */
[----:B------:R-:W-:Y:S01]  /*2f10*/  IMAD.MOV.U32 R27, RZ, RZ, R71 ;  /* 0x000000ffff1b7224 */ /* 0x000fe200078e0047 */
[C---:B------:R-:W-:Y:S01]  /*2f20*/  R2UR UR6, R76.reuse ;  /* 0x000000004c0672ca */ /* 0x040fe200000e0000 */
[----:B------:R-:W-:Y:S01]  /*2f30*/  IMAD.MOV.U32 R13, RZ, RZ, 0x1 ;  /* 0x00000001ff0d7424 */ /* 0x000fe200078e00ff */
[C---:B------:R-:W-:Y:S01]  /*2f40*/  R2UR UR7, R77.reuse ;  /* 0x000000004d0772ca */ /* 0x040fe200000e0000 */
[----:B------:R-:W-:Y:S01]  /*2f50*/  IMAD.MOV.U32 R10, RZ, RZ, -0x1 ;  /* 0xffffffffff0a7424 */ /* 0x000fe200078e00ff */
[----:B------:R-:W-:Y:S01]  /*2f60*/  R2UR UR10, R76 ;  /* 0x000000004c0a72ca */ /* 0x000fe200000e0000 */
[----:B------:R-:W-:Y:S01]  /*2f70*/  IMAD.WIDE R26, R22, 0x68, R26 ;  /* 0x00000068161a7825 */ /* 0x000fe200078e021a */
[----:B------:R-:W-:-:S02]  /*2f80*/  R2UR UR11, R77 ;  /* 0x000000004d0b72ca */ /* 0x000fc400000e0000 */
[C---:B------:R-:W-:Y:S01]  /*2f90*/  R2UR UR8, R76.reuse ;  /* 0x000000004c0872ca */ /* 0x040fe200000e0000 */
[----:B------:R-:W-:Y:S01]  /*2fa0*/  IMAD.MOV.U32 R11, RZ, RZ, RZ ;  /* 0x000000ffff0b7224 */ /* 0x000fe200078e00ff */
[C---:B------:R-:W-:Y:S01]  /*2fb0*/  R2UR UR9, R77.reuse ;  /* 0x000000004d0972ca */ /* 0x040fe200000e0000 */
[----:B------:R-:W-:Y:S01]  /*2fc0*/  IMAD.MOV.U32 R3, RZ, RZ, -0x1 ;  /* 0xffffffffff037424 */ /* 0x000fe200078e00ff */
[C---:B------:R-:W-:Y:S01]  /*2fd0*/  R2UR UR12, R76.reuse ;  /* 0x000000004c0c72ca */ /* 0x040fe200000e0000 */
[----:B------:R-:W-:Y:S01]  /*2fe0*/  STG.E.64 desc[UR4][R26.64+0x2a0], R8 ;  /* 0x0002a0081a007986 */ /* 0x000fe2000c101b04 */
[C---:B------:R-:W-:Y:S02]  /*2ff0*/  R2UR UR13, R77.reuse ;  /* 0x000000004d0d72ca */ /* 0x040fe400000e0000 */
[----:B------:R-:W-:Y:S01]  /*3000*/  R2UR UR14, R76 ;  /* 0x000000004c0e72ca */ /* 0x000fe200000e0000 */
[----:B------:R0:W-:Y:S01]  /*3010*/  STG.E.U8 desc[UR6][R26.64+0x2d8], R13 ;  /* 0x0002d80d1a007986 */ /* 0x0001e2000c101106 */
[----:B------:R-:W-:-:S03]  /*3020*/  R2UR UR15, R77 ;  /* 0x000000004d0f72ca */ /* 0x000fc600000e0000 */
[----:B------:R1:W-:Y:S04]  /*3030*/  STG.E.64 desc[UR10][R26.64+0x2e0], R10 ;  /* 0x0002e00a1a007986 */ /* 0x0003e8000c101b0a */
[----:B------:R-:W-:Y:S04]  /*3040*/  STG.E desc[UR8][R26.64+0x2dc], R3 ;  /* 0x0002dc031a007986 */ /* 0x000fe8000c101908 */
[----:B------:R-:W-:Y:S04]  /*3050*/  STG.E.64 desc[UR12][R26.64+0x300], RZ ;  /* 0x000300ff1a007986 */ /* 0x000fe8000c101b0c */
[----:B0-----:R-:W2:Y:S01]  /*3060*/  LDG.E.64 R12, desc[UR14][R62.64+0x50] ;  /* 0x0000500e3e0c7981 */ /* 0x001ea2000c1e1b00 */
[----:B------:R-:W-:Y:S01]  /*3070*/  IMAD.MOV.U32 R14, RZ, RZ, 0x0 ;  /* 0x00000000ff0e7424 */ /* 0x000fe200078e00ff */
[C---:B------:R-:W-:Y:S01]  /*3080*/  R2UR UR18, R76.reuse ;  /* 0x000000004c1272ca */ /* 0x040fe200000e0000 */
[----:B------:R-:W-:Y:S01]  /*3090*/  IMAD.MOV.U32 R15, RZ, RZ, 0x3fd80000 ;  /* 0x3fd80000ff0f7424 */ /* 0x000fe200078e00ff */
[C---:B------:R-:W-:Y:S01]  /*30a0*/  R2UR UR19, R77.reuse ;  /* 0x000000004d1372ca */ /* 0x040fe200000e0000 */
[----:B------:R-:W-:Y:S01]  /*30b0*/  STG.E.64 desc[UR6][R26.64+0x318], R54 ;  /* 0x000318361a007986 */ /* 0x000fe2000c101b06 */
[C---:B------:R-:W-:Y:S01]  /*30c0*/  R2UR UR20, R76.reuse ;  /* 0x000000004c1472ca */ /* 0x040fe200000e0000 */
[----:B------:R-:W-:Y:S01]  /*30d0*/  BSSY.RECONVERGENT B6, `(.L_x_46) ;  /* 0x000002b000067945 */ /* 0x000fe20003800200 */
[----:B------:R-:W-:Y:S01]  /*30e0*/  R2UR UR21, R77 ;  /* 0x000000004d1572ca */ /* 0x000fe200000e0000 */
[----:B------:R-:W-:Y:S01]  /*30f0*/  STG.E.64 desc[UR4][R26.64+0x310], R60 ;  /* 0x0003103c1a007986 */ /* 0x000fe2000c101b04 */
[----:B------:R-:W-:-:S02]  /*3100*/  R2UR UR16, R76 ;  /* 0x000000004c1072ca */ /* 0x000fc400000e0000 */
[----:B------:R-:W-:Y:S01]  /*3110*/  R2UR UR17, R77 ;  /* 0x000000004d1172ca */ /* 0x000fe200000e0000 */
[----:B------:R-:W-:Y:S04]  /*3120*/  STG.E.64 desc[UR8][R26.64+0x320], R52 ;  /* 0x000320341a007986 */ /* 0x000fe8000c101b08 */
[----:B------:R-:W-:Y:S04]  /*3130*/  STG.E.64 desc[UR12][R26.64+0x330], R46 ;  /* 0x0003302e1a007986 */ /* 0x000fe8000c101b0c */
[----:B------:R-:W-:Y:S04]  /*3140*/  STG.E.64 desc[UR14][R26.64+0x338], R44 ;  /* 0x0003382c1a007986 */ /* 0x000fe8000c101b0e */
[----:B------:R-:W-:Y:S04]  /*3150*/  STG.E.64 desc[UR18][R26.64+0x2f0], R38 ;  /* 0x0002f0261a007986 */ /* 0x000fe8000c101b12 */
[----:B------:R-:W-:Y:S01]  /*3160*/  STG.E.64 desc[UR20][R26.64+0x2f8], R36 ;  /* 0x0002f8241a007986 */ /* 0x000fe2000c101b14 */
[----:B--2---:R-:W-:-:S03]  /*3170*/  DADD R4, -R60, R12 ;  /* 0x000000003c047229 */ /* 0x004fc6000000010c */
[----:B------:R0:W-:Y:S01]  /*3180*/  STG.E.64 desc[UR10][R26.64+0x328], R12 ;  /* 0x0003280c1a007986 */ /* 0x0001e2000c101b0a */
[----:B-1----:R-:W-:-:S04]  /*3190*/  DADD R10, R60, R12 ;  /* 0x000000003c0a7229 */ /* 0x002fc8000000000c */
[----:B------:R-:W-:-:S08]  /*31a0*/  DMUL R4, R4, 0.5 ;  /* 0x3fe0000004047828 */ /* 0x000fd00000000000 */
[----:B------:R-:W-:-:S08]  /*31b0*/  DMUL R4, R4, R4 ;  /* 0x0000000404047228 */ /* 0x000fd00000000000 */
[----:B------:R-:W-:Y:S02]  /*31c0*/  DFMA R4, R30, R30, R4 ;  /* 0x0000001e1e04722b */ /* 0x000fe40000000004 */
[----:B------:R-:W-:-:S06]  /*31d0*/  DMUL R30, R10, 0.5 ;  /* 0x3fe000000a1e7828 */ /* 0x000fcc0000000000 */
[----:B------:R-:W-:Y:S01]  /*31e0*/  DFMA R4, R28, R28, R4 ;  /* 0x0000001c1c04722b */ /* 0x000fe20000000004 */
[----:B------:R1:W-:Y:S05]  /*31f0*/  STG.E.64 desc[UR16][R26.64+0x2e8], R30 ;  /* 0x0002e81e1a007986 */ /* 0x0003ea000c101b10 */
[----:B------:R-:W2:Y:S04]  /*3200*/  MUFU.RSQ64H R7, R5 ;  /* 0x0000000500077308 */ /* 0x000ea80000001c00 */
[----:B------:R-:W-:-:S05]  /*3210*/  VIADD R6, R5, 0xfcb00000 ;  /* 0xfcb0000005067836 */ /* 0x000fca0000000000 */
[----:B------:R-:W-:Y:S01]  /*3220*/  ISETP.GE.U32.AND P0, PT, R6, 0x7ca00000, PT ;  /* 0x7ca000000600780c */ /* 0x000fe20003f06070 */
[----:B--2---:R-:W-:-:S08]  /*3230*/  DMUL R8, R6, R6 ;  /* 0x0000000606087228 */ /* 0x004fd00000000000 */
[----:B------:R-:W-:-:S08]  /*3240*/  DFMA R8, R4, -R8, 1 ;  /* 0x3ff000000408742b */ /* 0x000fd00000000808 */
[----:B------:R-:W-:Y:S02]  /*3250*/  DFMA R14, R8, R14, 0.5 ;  /* 0x3fe00000080e742b */ /* 0x000fe4000000000e */
[----:B------:R-:W-:-:S08]  /*3260*/  DMUL R8, R6, R8 ;  /* 0x0000000806087228 */ /* 0x000fd00000000000 */
[----:B------:R-:W-:-:S08]  /*3270*/  DFMA R8, R14, R8, R6 ;  /* 0x000000080e08722b */ /* 0x000fd00000000006 */
[----:B------:R-:W-:Y:S02]  /*3280*/  DMUL R14, R4, R8 ;  /* 0x00000008040e7228 */ /* 0x000fe40000000000 */
[----:B------:R-:W-:Y:S02]  /*3290*/  VIADD R11, R9, 0xfff00000 ;  /* 0xfff00000090b7836 */ /* 0x000fe40000000000 */
[----:B------:R-:W-:-:S04]  /*32a0*/  IMAD.MOV.U32 R10, RZ, RZ, R8 ;  /* 0x000000ffff0a7224 */ /* 0x000fc800078e0008 */
[----:B------:R-:W-:-:S08]  /*32b0*/  DFMA R28, R14, -R14, R4 ;  /* 0x8000000e0e1c722b */ /* 0x000fd00000000004 */
[----:B0-----:R-:W-:Y:S01]  /*32c0*/  DFMA R12, R28, R10, R14 ;  /* 0x0000000a1c0c722b */ /* 0x001fe2000000000e */
[----:B-1----:R-:W-:Y:S10]  /*32d0*/  @!P0 BRA `(.L_x_47) ;  /* 0x0000000000288947 */ /* 0x002ff40003800000 */
        /* <DEDUP_REMOVED lines=10> */
.L_x_47:
[----:B------:R-:W-:Y:S05]  /*3380*/  BSYNC.RECONVERGENT B6 ;  /* 0x0000000000067941 */ /* 0x000fea0003800200 */
.L_x_46:
[----:B------:R-:W-:Y:S01]  /*3390*/  R2UR UR4, R76 ;  /* 0x000000004c0472ca */ /* 0x000fe200000e0000 */
[----:B------:R-:W-:Y:S01]  /*33a0*/  IMAD.IADD R9, R22, 0x1, R25 ;  /* 0x0000000116097824 */ /* 0x000fe200078e0219 */
[----:B------:R-:W-:Y:S01]  /*33b0*/  R2UR UR5, R77 ;  /* 0x000000004d0572ca */ /* 0x000fe200000e0000 */
[----:B------:R-:W-:Y:S01]  /*33c0*/  IMAD.MOV.U32 R8, RZ, RZ, R19 ;  /* 0x000000ffff087224 */ /* 0x000fe200078e0013 */
[----:B------:R-:W-:Y:S01]  /*33d0*/  MOV R20, 0x3470 ;  /* 0x0000347000147802 */ /* 0x000fe20000000f00 */
[----:B------:R-:W-:Y:S02]  /*33e0*/  IMAD.MOV.U32 R4, RZ, RZ, R70 ;  /* 0x000000ffff047224 */ /* 0x000fe400078e0046 */
[----:B------:R-:W-:Y:S02]  /*33f0*/  IMAD.MOV.U32 R5, RZ, RZ, R71 ;  /* 0x000000ffff057224 */ /* 0x000fe400078e0047 */
[----:B------:R-:W-:Y:S02]  /*3400*/  IMAD.MOV.U32 R6, RZ, RZ, R68 ;  /* 0x000000ffff067224 */ /* 0x000fe400078e0044 */
[----:B------:R-:W-:-:S02]  /*3410*/  IMAD.MOV.U32 R7, RZ, RZ, R69 ;  /* 0x000000ffff077224 */ /* 0x000fc400078e0045 */
[----:B------:R-:W-:Y:S02]  /*3420*/  IMAD.MOV.U32 R10, RZ, RZ, R24 ;  /* 0x000000ffff0a7224 */ /* 0x000fe400078e0018 */
[----:B------:R0:W-:Y:S01]  /*3430*/  STG.E.64 desc[UR4][R26.64+0x308], R12 ;  /* 0x0003080c1a007986 */ /* 0x0001e2000c101b04 */
[----:B------:R-:W-:Y:S02]  /*3440*/  IMAD.MOV.U32 R11, RZ, RZ, R23 ;  /* 0x000000ffff0b7224 */ /* 0x000fe400078e0017 */
[----:B------:R-:W-:-:S07]  /*3450*/  IMAD.MOV.U32 R21, RZ, RZ, 0x0 ;  /* 0x00000000ff157424 */ /* 0x000fce00078e00ff */
[----:B0-----:R-:W-:Y:S05]  /*3460*/  CALL.REL.NOINC `($_Z22ConstructOctTreeKernelP4NodeP4BodyS2_iiii$_Z10InsertBodyP4NodeP4Bodyiiii) ;  /* 0xffffffcc00c87944 */ /* 0x001fea0003c3ffff */
.L_x_29:
[----:B------:R-:W-:Y:S05]  /*3470*/  BSYNC.RELIABLE B7 ;  /* 0x0000000000077941 */ /* 0x000fea0003800100 */
.L_x_28:
[C---:B------:R-:W-:Y:S02]  /*3480*/  R2UR UR16, R76.reuse ;  /* 0x000000004c1072ca */ /* 0x040fe400000e0000 */
[C---:B------:R-:W-:Y:S02]  /*3490*/  R2UR UR17, R77.reuse ;  /* 0x000000004d1172ca */ /* 0x040fe400000e0000 */
[C---:B------:R-:W-:Y:S02]  /*34a0*/  R2UR UR4, R76.reuse ;  /* 0x000000004c0472ca */ /* 0x040fe400000e0000 */
[C---:B------:R-:W-:Y:S02]  /*34b0*/  R2UR UR5, R77.reuse ;  /* 0x000000004d0572ca */ /* 0x040fe400000e0000 */
[----:B------:R-:W-:Y:S02]  /*34c0*/  R2UR UR10, R76 ;  /* 0x000000004c0a72ca */ /* 0x000fe400000e0000 */
[----:B------:R-:W-:-:S02]  /*34d0*/  R2UR UR11, R77 ;  /* 0x000000004d0b72ca */ /* 0x000fc400000e0000 */
[C---:B------:R-:W-:Y:S02]  /*34e0*/  R2UR UR12, R76.reuse ;  /* 0x000000004c0c72ca */ /* 0x040fe400000e0000 */
[C---:B------:R-:W-:Y:S01]  /*34f0*/  R2UR UR13, R77.reuse ;  /* 0x000000004d0d72ca */ /* 0x040fe200000e0000 */
[----:B------:R-:W2:Y:S01]  /*3500*/  LDG.E R0, desc[UR16][R62.64+0x4] ;  /* 0x000004103e007981 */ /* 0x000ea2000c1e1900 */
[C---:B------:R-:W-:Y:S02]  /*3510*/  R2UR UR14, R76.reuse ;  /* 0x000000004c0e72ca */ /* 0x040fe400000e0000 */
[C---:B------:R-:W-:Y:S02]  /*3520*/  R2UR UR15, R77.reuse ;  /* 0x000000004d0f72ca */ /* 0x040fe400000e0000 */
[----:B------:R-:W-:Y:S02]  /*3530*/  R2UR UR6, R76 ;  /* 0x000000004c0672ca */ /* 0x000fe400000e0000 */
[----:B------:R-:W-:-:S02]  /*3540*/  R2UR UR7, R77 ;  /* 0x000000004d0772ca */ /* 0x000fc400000e0000 */
[----:B------:R-:W-:Y:S02]  /*3550*/  R2UR UR8, R76 ;  /* 0x000000004c0872ca */ /* 0x000fe400000e0000 */
[----:B------:R-:W-:Y:S01]  /*3560*/  R2UR UR9, R77 ;  /* 0x000000004d0972ca */ /* 0x000fe200000e0000 */
[----:B------:R-:W-:Y:S01]  /*3570*/  IMAD.MOV.U32 R26, RZ, RZ, R68 ;  /* 0x000000ffff1a7224 */ /* 0x000fe200078e0044 */
[----:B------:R0:W5:Y:S01]  /*3580*/  LDG.E.64 R28, desc[UR10][R62.64+0x10] ;  /* 0x0000100a3e1c7981 */ /* 0x000162000c1e1b00 */
[----:B------:R-:W-:Y:S01]  /*3590*/  IMAD.MOV.U32 R27, RZ, RZ, R69 ;  /* 0x000000ffff1b7224 */ /* 0x000fe200078e0045 */
[----:B------:R-:W-:Y:S02]  /*35a0*/  BSSY.RECONVERGENT B6, `(.L_x_48) ;  /* 0x000002e000067945 */ /* 0x000fe40003800200 */
[----:B------:R0:W5:Y:S01]  /*35b0*/  LDG.E.64 R12, desc[UR12][R62.64+0x18] ;  /* 0x0000180c3e0c7981 */ /* 0x000162000c1e1b00 */
[----:B------:R-:W-:-:S03]  /*35c0*/  IMAD.WIDE R26, R2, 0x60, R26 ;  /* 0x00000060021a7825 */ /* 0x000fc600078e021a */
[----:B------:R0:W5:Y:S04]  /*35d0*/  LDG.E.64 R14, desc[UR14][R62.64+0x20] ;  /* 0x0000200e3e0e7981 */ /* 0x000168000c1e1b00 */
[----:B------:R0:W5:Y:S04]  /*35e0*/  LDG.E.64 R4, desc[UR4][R26.64+0x18] ;  /* 0x000018041a047981 */ /* 0x000168000c1e1b00 */
[----:B------:R0:W5:Y:S04]  /*35f0*/  LDG.E.64 R6, desc[UR6][R26.64+0x20] ;  /* 0x000020061a067981 */ /* 0x000168000c1e1b00 */
[----:B------:R0:W5:Y:S01]  /*3600*/  LDG.E.64 R10, desc[UR8][R26.64+0x28] ;  /* 0x000028081a0a7981 */ /* 0x000162000c1e1b00 */
[----:B--2---:R-:W-:-:S13]  /*3610*/  ISETP.GE.AND P0, PT, R0, RZ, PT ;  /* 0x000000ff0000720c */ /* 0x004fda0003f06270 */
[----:B0-----:R-:W-:Y:S05]  /*3620*/  @!P0 BRA `(.L_x_49) ;  /* 0x0000000000948947 */ /* 0x001fea0003800000 */
[----:B-----5:R-:W-:Y:S02]  /*3630*/  DSETP.GE.AND P1, PT, R6, R12, PT ;  /* 0x0000000c0600722a */ /* 0x020fe40003f26000 */
[----:B------:R-:W-:Y:S02]  /*3640*/  DSETP.GE.AND P0, PT, R4, R28, PT ;  /* 0x0000001c0400722a */ /* 0x000fe40003f06000 */
[----:B------:R-:W-:-:S04]  /*3650*/  DSETP.GE.AND P2, PT, R10, R14, PT ;  /* 0x0000000e0a00722a */ /* 0x000fc80003f46000 */
[----:B------:R-:W-:-:S06]  /*3660*/  SEL R9, RZ, 0x1, !P0 ;  /* 0x00000001ff097807 */ /* 0x000fcc0004000000 */
[----:B------:R-:W-:-:S04]  /*3670*/  @P1 VIADD R9, R9, 0x2 ;  /* 0x0000000209091836 */ /* 0x000fc80000000000 */
[----:B------:R-:W-:-:S04]  /*3680*/  @P2 VIADD R9, R9, 0x4 ;  /* 0x0000000409092836 */ /* 0x000fc80000000000 */
[----:B------:R-:W-:-:S05]  /*3690*/  IMAD.IADD R9, R0, 0x1, R9 ;  /* 0x0000000100097824 */ /* 0x000fca00078e0209 */
[----:B------:R-:W-:-:S13]  /*36a0*/  ISETP.GE.AND P0, PT, R9, R24, PT ;  /* 0x000000180900720c */ /* 0x000fda0003f06270 */
[----:B------:R-:W-:Y:S05]  /*36b0*/  @P0 BRA `(.L_x_49) ;  /* 0x0000000000700947 */ /* 0x000fea0003800000 */
[----:B------:R-:W-:Y:S01]  /*36c0*/  IMAD.MOV.U32 R8, RZ, RZ, R2 ;  /* 0x000000ffff087224 */ /* 0x000fe200078e0002 */
[----:B------:R-:W-:Y:S01]  /*36d0*/  MOV R20, 0x3760 ;  /* 0x0000376000147802 */ /* 0x000fe20000000f00 */
[----:B------:R-:W-:Y:S02]  /*36e0*/  IMAD.MOV.U32 R4, RZ, RZ, R70 ;  /* 0x000000ffff047224 */ /* 0x000fe400078e0046 */
[----:B------:R-:W-:Y:S02]  /*36f0*/  IMAD.MOV.U32 R5, RZ, RZ, R71 ;  /* 0x000000ffff057224 */ /* 0x000fe400078e0047 */
[----:B------:R-:W-:Y:S02]  /*3700*/  IMAD.MOV.U32 R6, RZ, RZ, R68 ;  /* 0x000000ffff067224 */ /* 0x000fe400078e0044 */
[----:B------:R-:W-:Y:S02]  /*3710*/  IMAD.MOV.U32 R7, RZ, RZ, R69 ;  /* 0x000000ffff077224 */ /* 0x000fe400078e0045 */
[----:B------:R-:W-:-:S02]  /*3720*/  IMAD.MOV.U32 R10, RZ, RZ, R24 ;  /* 0x000000ffff0a7224 */ /* 0x000fc400078e0018 */
[----:B------:R-:W-:Y:S02]  /*3730*/  IMAD.MOV.U32 R11, RZ, RZ, R23 ;  /* 0x000000ffff0b7224 */ /* 0x000fe400078e0017 */
[----:B------:R-:W-:-:S07]  /*3740*/  IMAD.MOV.U32 R21, RZ, RZ, 0x0 ;  /* 0x00000000ff157424 */ /* 0x000fce00078e00ff */
[----:B------:R-:W-:Y:S05]  /*3750*/  CALL.REL.NOINC `($_Z22ConstructOctTreeKernelP4NodeP4BodyS2_iiii$_Z10InsertBodyP4NodeP4Bodyiiii) ;  /* 0xffffffcc000c7944 */ /* 0x000fea0003c3ffff */
        /* <DEDUP_REMOVED lines=8> */
[----:B------:R0:W5:Y:S01]  /*37e0*/  LDG.E.64 R28, desc[UR4][R62.64+0x10] ;  /* 0x000010043e1c7981 */ /* 0x000162000c1e1b00 */
[C---:B------:R-:W-:Y:S02]  /*37f0*/  R2UR UR12, R76.reuse ;  /* 0x000000004c0c72ca */ /* 0x040fe400000e0000 */
[C---:B------:R-:W-:Y:S01]  /*3800*/  R2UR UR13, R77.reuse ;  /* 0x000000004d0d72ca */ /* 0x040fe200000e0000 */
[----:B------:R0:W5:Y:S01]  /*3810*/  LDG.E.64 R12, desc[UR6][R62.64+0x18] ;  /* 0x000018063e0c7981 */ /* 0x000162000c1e1b00 */
[----:B------:R-:W-:Y:S02]  /*3820*/  R2UR UR14, R76 ;  /* 0x000000004c0e72ca */ /* 0x000fe400000e0000 */
[----:B------:R-:W-:Y:S01]  /*3830*/  R2UR UR15, R77 ;  /* 0x000000004d0f72ca */ /* 0x000fe200000e0000 */
[----:B------:R0:W5:Y:S04]  /*3840*/  LDG.E.64 R14, desc[UR8][R62.64+0x20] ;  /* 0x000020083e0e7981 */ /* 0x000168000c1e1b00 */
[----:B------:R0:W5:Y:S04]  /*3850*/  LDG.E.64 R4, desc[UR10][R26.64+0x18] ;  /* 0x0000180a1a047981 */ /* 0x000168000c1e1b00 */
[----:B------:R0:W5:Y:S04]  /*3860*/  LDG.E.64 R6, desc[UR12][R26.64+0x20] ;  /* 0x0000200c1a067981 */ /* 0x000168000c1e1b00 */
[----:B------:R0:W5:Y:S02]  /*3870*/  LDG.E.64 R10, desc[UR14][R26.64+0x28] ;  /* 0x0000280e1a0a7981 */ /* 0x000164000c1e1b00 */
.L_x_49:
[----:B------:R-:W-:Y:S05]  /*3880*/  BSYNC.RECONVERGENT B6 ;  /* 0x0000000000067941 */ /* 0x000fea0003800200 */
.L_x_48:
[C---:B------:R-:W-:Y:S02]  /*3890*/  R2UR UR6, R76.reuse ;  /* 0x000000004c0672ca */ /* 0x040fe400000e0000 */
[C---:B------:R-:W-:Y:S02]  /*38a0*/  R2UR UR7, R77.reuse ;  /* 0x000000004d0772ca */ /* 0x040fe400000e0000 */
[----:B------:R-:W-:Y:S02]  /*38b0*/  R2UR UR4, R76 ;  /* 0x000000004c0472ca */ /* 0x000fe400000e0000 */
[----:B------:R-:W-:-:S09]  /*38c0*/  R2UR UR5, R77 ;  /* 0x000000004d0572ca */ /* 0x000fd200000e0000 */
[----:B0-----:R-:W2:Y:S04]  /*38d0*/  LDG.E.64 R26, desc[UR6][R26.64+0x8] ;  /* 0x000008061a1a7981 */ /* 0x001ea8000c1e1b00 */
[----:B------:R-:W3:Y:S01]  /*38e0*/  LDG.E.64 R22, desc[UR4][R62.64+0x28] ;  /* 0x000028043e167981 */ /* 0x000ee2000c1e1b00 */
[----:B------:R-:W-:Y:S01]  /*38f0*/  BSSY.RECONVERGENT B7, `(.L_x_50) ;  /* 0x000002b000077945 */ /* 0x000fe20003800200 */
[C---:B--2--5:R-:W-:Y:S02]  /*3900*/  DMUL R4, R26.reuse, R4 ;  /* 0x000000041a047228 */ /* 0x064fe40000000000 */
[----:B------:R-:W-:Y:S02]  /*3910*/  DMUL R24, R26, R6 ;  /* 0x000000061a187228 */ /* 0x000fe40000000000 */
[----:B---3--:R-:W-:-:S02]  /*3920*/  DADD R30, R22, R26 ;  /* 0x00000000161e7229 */ /* 0x008fc4000000001a */
[----:B------:R-:W-:Y:S02]  /*3930*/  DMUL R10, R26, R10 ;  /* 0x0000000a1a0a7228 */ /* 0x000fe40000000000 */
[C---:B------:R-:W-:Y:S02]  /*3940*/  DFMA R28, R22.reuse, R28, R4 ;  /* 0x0000001c161c722b */ /* 0x040fe40000000004 */
[----:B------:R-:W-:Y:S02]  /*3950*/  DFMA R24, R22, R12, R24 ;  /* 0x0000000c1618722b */ /* 0x000fe40000000018 */
[----:B------:R-:W-:Y:S02]  /*3960*/  DSETP.GT.AND P0, PT, R30, RZ, PT ;  /* 0x000000ff1e00722a */ /* 0x000fe40003f04000 */
[----:B------:R-:W-:-:S12]  /*3970*/  DFMA R22, R22, R14, R10 ;  /* 0x0000000e1616722b */ /* 0x000fd8000000000a */
[----:B------:R-:W-:Y:S05]  /*3980*/  @!P0 BRA `(.L_x_51) ;  /* 0x0000000000848947 */ /* 0x000fea0003800000 */
[----:B------:R-:W0:Y:S01]  /*3990*/  MUFU.RCP64H R3, R31 ;  /* 0x0000001f00037308 */ /* 0x000e220000001800 */
[----:B------:R-:W-:Y:S01]  /*39a0*/  VIADD R2, R31, 0x300402 ;  /* 0x003004021f027836 */ /* 0x000fe20000000000 */
[----:B------:R-:W-:Y:S04]  /*39b0*/  BSSY.RECONVERGENT B6, `(.L_x_52) ;  /* 0x000000f000067945 */ /* 0x000fe80003800200 */
[----:B------:R-:W-:Y:S01]  /*39c0*/  FSETP.GEU.AND P0, PT, |R2|, 5.8789094863358348022e-39, PT ;  /* 0x004004020200780b */ /* 0x000fe20003f0e200 */
[----:B0-----:R-:W-:-:S08]  /*39d0*/  DFMA R4, -R30, R2, 1 ;  /* 0x3ff000001e04742b */ /* 0x001fd00000000102 */
[----:B------:R-:W-:-:S08]  /*39e0*/  DFMA R4, R4, R4, R4 ;  /* 0x000000040404722b */ /* 0x000fd00000000004 */
[----:B------:R-:W-:-:S08]  /*39f0*/  DFMA R4, R2, R4, R2 ;  /* 0x000000040204722b */ /* 0x000fd00000000002 */
[----:B------:R-:W-:-:S08]  /*3a00*/  DFMA R6, -R30, R4, 1 ;  /* 0x3ff000001e06742b */ /* 0x000fd00000000104 */
[----:B------:R-:W-:Y:S01]  /*3a10*/  DFMA R4, R4, R6, R4 ;  /* 0x000000060404722b */ /* 0x000fe20000000004 */
[----:B------:R-:W-:Y:S10]  /*3a20*/  @P0 BRA `(.L_x_53) ;  /* 0x00000000001c0947 */ /* 0x000ff40003800000 */
[----:B------:R-:W-:Y:S01]  /*3a30*/  LOP3.LUT R6, R31, 0x7fffffff, RZ, 0xc0, !PT ;  /* 0x7fffffff1f067812 */ /* 0x000fe200078ec0ff */
[----:B------:R-:W-:Y:S01]  /*3a40*/  IMAD.MOV.U32 R4, RZ, RZ, R30 ;  /* 0x000000ffff047224 */ /* 0x000fe200078e001e */
[----:B------:R-:W-:Y:S01]  /*3a50*/  MOV R20, 0x3aa0 ;  /* 0x00003aa000147802 */ /* 0x000fe20000000f00 */
[----:B------:R-:W-:Y:S02]  /*3a60*/  IMAD.MOV.U32 R5, RZ, RZ, R31 ;  /* 0x000000ffff057224 */ /* 0x000fe400078e001f */
[----:B------:R-:W-:Y:S02]  /*3a70*/  VIADD R6, R6, 0xfff00000 ;  /* 0xfff0000006067836 */ /* 0x000fe40000000000 */
[----:B------:R-:W-:-:S07]  /*3a80*/  IMAD.MOV.U32 R21, RZ, RZ, 0x0 ;  /* 0x00000000ff157424 */ /* 0x000fce00078e00ff */
[----:B------:R-:W-:Y:S05]  /*3a90*/  CALL.REL.NOINC `($__internal_2_$__cuda_sm20_dblrcp_rn_slowpath_v3) ;  /* 0x00000004000c7944 */ /* 0x000fea0003c00000 */
.L_x_53:
[----:B------:R-:W-:Y:S05]  /*3aa0*/  BSYNC.RECONVERGENT B6 ;  /* 0x0000000000067941 */ /* 0x000fea0003800200 */
.L_x_52:
[C---:B------:R-:W-:Y:S01]  /*3ab0*/  R2UR UR4, R76.reuse ;  /* 0x000000004c0472ca */ /* 0x040fe200000e0000 */
[-C--:B------:R-:W-:Y:S01]  /*3ac0*/  DMUL R28, R28, R4.reuse ;  /* 0x000000041c1c7228 */ /* 0x080fe20000000000 */
[C---:B------:R-:W-:Y:S01]  /*3ad0*/  R2UR UR5, R77.reuse ;  /* 0x000000004d0572ca */ /* 0x040fe200000e0000 */
[-C--:B------:R-:W-:Y:S01]  /*3ae0*/  DMUL R24, R24, R4.reuse ;  /* 0x0000000418187228 */ /* 0x080fe20000000000 */
[C---:B------:R-:W-:Y:S01]  /*3af0*/  R2UR UR6, R76.reuse ;  /* 0x000000004c0672ca */ /* 0x040fe200000e0000 */
[----:B------:R-:W-:Y:S01]  /*3b00*/  DMUL R22, R22, R4 ;  /* 0x0000000416167228 */ /* 0x000fe20000000000 */
[C---:B------:R-:W-:Y:S02]  /*3b10*/  R2UR UR7, R77.reuse ;  /* 0x000000004d0772ca */ /* 0x040fe400000e0000 */
[----:B------:R-:W-:Y:S02]  /*3b20*/  R2UR UR8, R76 ;  /* 0x000000004c0872ca */ /* 0x000fe400000e0000 */
[----:B------:R-:W-:-:S02]  /*3b30*/  R2UR UR9, R77 ;  /* 0x000000004d0972ca */ /* 0x000fc400000e0000 */
[----:B------:R-:W-:Y:S02]  /*3b40*/  R2UR UR10, R76 ;  /* 0x000000004c0a72ca */ /* 0x000fe400000e0000 */
[----:B------:R-:W-:Y:S01]  /*3b50*/  R2UR UR11, R77 ;  /* 0x000000004d0b72ca */ /* 0x000fe200000e0000 */
[----:B------:R0:W-:Y:S04]  /*3b60*/  STG.E.64 desc[UR4][R62.64+0x10], R28 ;  /* 0x0000101c3e007986 */ /* 0x0001e8000c101b04 */
[----:B------:R0:W-:Y:S04]  /*3b70*/  STG.E.64 desc[UR6][R62.64+0x18], R24 ;  /* 0x000018183e007986 */ /* 0x0001e8000c101b06 */
[----:B------:R0:W-:Y:S04]  /*3b80*/  STG.E.64 desc[UR8][R62.64+0x20], R22 ;  /* 0x000020163e007986 */ /* 0x0001e8000c101b08 */
[----:B------:R0:W-:Y:S02]  /*3b90*/  STG.E.64 desc[UR10][R62.64+0x28], R30 ;  /* 0x0000281e3e007986 */ /* 0x0001e4000c101b0a */
.L_x_51:
[----:B------:R-:W-:Y:S05]  /*3ba0*/  BSYNC.RECONVERGENT B7 ;  /* 0x0000000000077941 */ /* 0x000fea0003800200 */
.L_x_50:
[----:B------:R-:W-:Y:S02]  /*3bb0*/  R2UR UR4, R76 ;  /* 0x000000004c0472ca */ /* 0x000fe400000e0000 */
[----:B------:R-:W-:-:S13]  /*3bc0*/  R2UR UR5, R77 ;  /* 0x000000004d0572ca */ /* 0x000fda00000e0000 */
[----:B------:R-:W2:Y:S02]  /*3bd0*/  LDG.E R0, desc[UR4][R62.64+0xc] ;  /* 0x00000c043e007981 */ /* 0x000ea4000c1e1900 */
[----:B--2---:R-:W-:-:S05]  /*3be0*/  VIADD R3, R0, 0x1 ;  /* 0x0000000100037836 */ /* 0x004fca0000000000 */
[----:B------:R2:W-:Y:S02]  /*3bf0*/  STG.E desc[UR4][R62.64+0xc], R3 ;  /* 0x00000c033e007986 */ /* 0x0005e4000c101904 */
.L_x_31:
[----:B------:R-:W-:Y:S05]  /*3c00*/  BSYNC B8 ;  /* 0x0000000000087941 */ /* 0x000fea0003800000 */
.L_x_27:
[----:B------:R-:W3:Y:S01]  /*3c10*/  LDL R20, [R1+0x14] ;  /* 0x0000140001147983 */ /* 0x000ee20000100800 */
[----:B------:R4:W-:Y:S05]  /*3c20*/  BMOV.32 B6, R16 ;  /* 0x0000001006007356 */ /* 0x0009ea0000000000 */
[----:B------:R-:W3:Y:S01]  /*3c30*/  LDL R21, [R1+0x18] ;  /* 0x0000180001157983 */ /* 0x000ee20000100800 */
[----:B------:R5:W-:Y:S05]  /*3c40*/  BMOV.32 B7, R17 ;  /* 0x0000001107007356 */ /* 0x000bea0000000000 */
[----:B------:R0:W-:Y:S05]  /*3c50*/  BMOV.32 B8, R18 ;  /* 0x0000001208007356 */ /* 0x0001ea0000000000 */
[----:B-1----:R-:W3:Y:S04]  /*3c60*/  LDL R2, [R1] ;  /* 0x0000000001027983 */ /* 0x002ee80000100800 */
[----:B----4-:R-:W3:Y:S04]  /*3c70*/  LDL R16, [R1+0x4] ;  /* 0x0000040001107983 */ /* 0x010ee80000100800 */
[----:B-----5:R-:W3:Y:S04]  /*3c80*/  LDL R17, [R1+0x8] ;  /* 0x0000080001117983 */ /* 0x020ee80000100800 */
[----:B0-----:R-:W3:Y:S04]  /*3c90*/  LDL R18, [R1+0xc] ;  /* 0x00000c0001127983 */ /* 0x001ee80000100800 */
[----:B------:R-:W3:Y:S04]  /*3ca0*/  LDL R19, [R1+0x10] ;  /* 0x0000100001137983 */ /* 0x000ee80000100800 */
        /* <DEDUP_REMOVED lines=24> */
[----:B--2---:R-:W3:Y:S04]  /*3e30*/  LDL R62, [R1+0x7c] ;  /* 0x00007c00013e7983 */ /* 0x004ee80000100800 */
[----:B------:R-:W3:Y:S04]  /*3e40*/  LDL R63, [R1+0x80] ;  /* 0x00008000013f7983 */ /* 0x000ee80000100800 */
[----:B------:R-:W3:Y:S04]  /*3e50*/  LDL R68, [R1+0x84] ;  /* 0x0000840001447983 */ /* 0x000ee80000100800 */
[----:B------:R-:W3:Y:S04]  /*3e60*/  LDL R69, [R1+0x88] ;  /* 0x0000880001457983 */ /* 0x000ee80000100800 */
[----:B------:R-:W3:Y:S04]  /*3e70*/  LDL R70, [R1+0x8c] ;  /* 0x00008c0001467983 */ /* 0x000ee80000100800 */
[----:B------:R-:W3:Y:S04]  /*3e80*/  LDL R71, [R1+0x90] ;  /* 0x0000900001477983 */ /* 0x000ee80000100800 */
[----:B------:R-:W3:Y:S04]  /*3e90*/  LDL R76, [R1+0x94] ;  /* 0x00009400014c7983 */ /* 0x000ee80000100800 */
[----:B------:R0:W3:Y:S02]  /*3ea0*/  LDL R77, [R1+0x98] ;  /* 0x00009800014d7983 */ /* 0x0000e40000100800 */
[----:B0-----:R-:W-:Y:S01]  /*3eb0*/  VIADD R1, R1, 0xa0 ;  /* 0x000000a001017836 */ /* 0x001fe20000000000 */
[----:B---3--:R-:W-:Y:S06]  /*3ec0*/  RET.REL.NODEC R20 `(_Z22ConstructOctTreeKernelP4NodeP4BodyS2_iiii) ;  /* 0xffffffc0144c7950 */ /* 0x008fec0003c3ffff */
        .weak           $__internal_2_$__cuda_sm20_dblrcp_rn_slowpath_v3
        .type           $__internal_2_$__cuda_sm20_dblrcp_rn_slowpath_v3,@function
        .size           $__internal_2_$__cuda_sm20_dblrcp_rn_slowpath_v3,($__internal_3_$__cuda_sm20_dsqrt_rn_f64_mediumpath_v1 - $__internal_2_$__cuda_sm20_dblrcp_rn_slowpath_v3)
$__internal_2_$__cuda_sm20_dblrcp_rn_slowpath_v3:
[----:B------:R-:W-:Y:S02]  /*3ed0*/  VIADD R1, R1, 0xfffffff8 ;  /* 0xfffffff801017836 */ /* 0x000fe40000000000 */
[----:B------:R-:W-:-:S03]  /*3ee0*/  IMAD.MOV.U32 R3, RZ, RZ, R5 ;  /* 0x000000ffff037224 */ /* 0x000fc600078e0005 */
[----:B------:R0:W-:Y:S02]  /*3ef0*/  STL [R1], R2 ;  /* 0x0000000201007387 */ /* 0x0001e40000100800 */
[----:B0-----:R-:W-:-:S06]  /*3f00*/  IMAD.MOV.U32 R2, RZ, RZ, R4 ;  /* 0x000000ffff027224 */ /* 0x001fcc00078e0004 */
[----:B------:R-:W-:Y:S01]  /*3f10*/  DSETP.GTU.AND P0, PT, |R2|, +INF , PT ;  /* 0x7ff000000200742a */ /* 0x000fe20003f0c200 */
[----:B------:R-:W-:-:S13]  /*3f20*/  BSSY.RECONVERGENT B0, `(.L_x_54) ;  /* 0x0000022000007945 */ /* 0x000fda0003800200 */
[----:B------:R-:W-:Y:S05]  /*3f30*/  @P0 BRA `(.L_x_55) ;  /* 0x0000000000780947 */ /* 0x000fea0003800000 */
[----:B------:R-:W-:-:S05]  /*3f40*/  LOP3.LUT R8, R3, 0x7fffffff, RZ, 0xc0, !PT ;  /* 0x7fffffff03087812 */ /* 0x000fca00078ec0ff */
[----:B------:R-:W-:-:S05]  /*3f50*/  VIADD R0, R8, 0xffffffff ;  /* 0xffffffff08007836 */ /* 0x000fca0000000000 */
[----:B------:R-:W-:-:S13]  /*3f60*/  ISETP.GE.U32.AND P0, PT, R0, 0x7fefffff, PT ;  /* 0x7fefffff0000780c */ /* 0x000fda0003f06070 */
[----:B------:R-:W-:Y:S01]  /*3f70*/  @P0 LOP3.LUT R5, R3, 0x7ff00000, RZ, 0x3c, !PT ;  /* 0x7ff0000003050812 */ /* 0x000fe200078e3cff */
[----:B------:R-:W-:Y:S01]  /*3f80*/  @P0 IMAD.MOV.U32 R4, RZ, RZ, RZ ;  /* 0x000000ffff040224 */ /* 0x000fe200078e00ff */
[----:B------:R-:W-:Y:S06]  /*3f90*/  @P0 BRA `(.L_x_56) ;  /* 0x0000000000680947 */ /* 0x000fec0003800000 */
[----:B------:R-:W-:-:S13]  /*3fa0*/  ISETP.GE.U32.AND P0, PT, R8, 0x1000001, PT ;  /* 0x010000010800780c */ /* 0x000fda0003f06070 */
[----:B------:R-:W-:Y:S05]  /*3fb0*/  @!P0 BRA `(.L_x_57) ;  /* 0x0000000000348947 */ /* 0x000fea0003800000 */
[----:B------:R-:W-:Y:S02]  /*3fc0*/  VIADD R9, R3, 0xc0200000 ;  /* 0xc020000003097836 */ /* 0x000fe40000000000 */
[----:B------:R-:W-:Y:S02]  /*3fd0*/  IMAD.MOV.U32 R8, RZ, RZ, R2 ;  /* 0x000000ffff087224 */ /* 0x000fe400078e0002 */
[----:B------:R-:W0:Y:S04]  /*3fe0*/  MUFU.RCP64H R7, R9 ;  /* 0x0000000900077308 */ /* 0x000e280000001800 */
[----:B0-----:R-:W-:-:S08]  /*3ff0*/  DFMA R4, -R8, R6, 1 ;  /* 0x3ff000000804742b */ /* 0x001fd00000000106 */
[----:B------:R-:W-:-:S08]  /*4000*/  DFMA R4, R4, R4, R4 ;  /* 0x000000040404722b */ /* 0x000fd00000000004 */
[----:B------:R-:W-:-:S08]  /*4010*/  DFMA R4, R6, R4, R6 ;  /* 0x000000040604722b */ /* 0x000fd00000000006 */
[----:B------:R-:W-:-:S08]  /*4020*/  DFMA R6, -R8, R4, 1 ;  /* 0x3ff000000806742b */ /* 0x000fd00000000104 */
[----:B------:R-:W-:-:S08]  /*4030*/  DFMA R6, R4, R6, R4 ;  /* 0x000000060406722b */ /* 0x000fd00000000004 */
[----:B------:R-:W-:-:S08]  /*4040*/  DMUL R6, R6, 2.2250738585072013831e-308 ;  /* 0x0010000006067828 */ /* 0x000fd00000000000 */
[----:B------:R-:W-:-:S08]  /*4050*/  DFMA R2, -R2, R6, 1 ;  /* 0x3ff000000202742b */ /* 0x000fd00000000106 */
[----:B------:R-:W-:-:S08]  /*4060*/  DFMA R2, R2, R2, R2 ;  /* 0x000000020202722b */ /* 0x000fd00000000002 */
[----:B------:R-:W-:Y:S01]  /*4070*/  DFMA R4, R6, R2, R6 ;  /* 0x000000020604722b */ /* 0x000fe20000000006 */
[----:B------:R-:W-:Y:S10]  /*4080*/  BRA `(.L_x_56) ;  /* 0x00000000002c7947 */ /* 0x000ff40003800000 */
.L_x_57:
[----:B------:R-:W-:-:S06]  /*4090*/  DMUL R2, R2, 8.11296384146066816958e+31 ;  /* 0x4690000002027828 */ /* 0x000fcc0000000000 */
[----:B------:R-:W0:Y:S02]  /*40a0*/  MUFU.RCP64H R7, R3 ;  /* 0x0000000300077308 */ /* 0x000e240000001800 */
[----:B0-----:R-:W-:-:S08]  /*40b0*/  DFMA R4, -R2, R6, 1 ;  /* 0x3ff000000204742b */ /* 0x001fd00000000106 */
[----:B------:R-:W-:-:S08]  /*40c0*/  DFMA R4, R4, R4, R4 ;  /* 0x000000040404722b */ /* 0x000fd00000000004 */
[----:B------:R-:W-:-:S08]  /*40d0*/  DFMA R4, R6, R4, R6 ;  /* 0x000000040604722b */ /* 0x000fd00000000006 */
[----:B------:R-:W-:-:S08]  /*40e0*/  DFMA R6, -R2, R4, 1 ;  /* 0x3ff000000206742b */ /* 0x000fd00000000104 */
[----:B------:R-:W-:-:S08]  /*40f0*/  DFMA R4, R4, R6, R4 ;  /* 0x000000060404722b */ /* 0x000fd00000000004 */
[----:B------:R-:W-:Y:S01]  /*4100*/  DMUL R4, R4, 8.11296384146066816958e+31 ;  /* 0x4690000004047828 */ /* 0x000fe20000000000 */
[----:B------:R-:W-:Y:S10]  /*4110*/  BRA `(.L_x_56) ;  /* 0x0000000000087947 */ /* 0x000ff40003800000 */
.L_x_55:
[----:B------:R-:W-:Y:S01]  /*4120*/  LOP3.LUT R5, R3, 0x80000, RZ, 0xfc, !PT ;  /* 0x0008000003057812 */ /* 0x000fe200078efcff */
[----:B------:R-:W-:-:S07]  /*4130*/  IMAD.MOV.U32 R4, RZ, RZ, R2 ;  /* 0x000000ffff047224 */ /* 0x000fce00078e0002 */
.L_x_56:
[----:B------:R-:W-:Y:S05]  /*4140*/  BSYNC.RECONVERGENT B0 ;  /* 0x0000000000007941 */ /* 0x000fea0003800200 */
.L_x_54:
[----:B------:R0:W2:Y:S02]  /*4150*/  LDL R2, [R1] ;  /* 0x0000000001027983 */ /* 0x0000a40000100800 */
[----:B0-----:R-:W-:Y:S01]  /*4160*/  VIADD R1, R1, 0x8 ;  /* 0x0000000801017836 */ /* 0x001fe20000000000 */
[----:B--2---:R-:W-:Y:S06]  /*4170*/  RET.REL.NODEC R20 `(_Z22ConstructOctTreeKernelP4NodeP4BodyS2_iiii) ;  /* 0xffffffbc14a07950 */ /* 0x004fec0003c3ffff */
        .weak           $__internal_3_$__cuda_sm20_dsqrt_rn_f64_mediumpath_v1
        .type           $__internal_3_$__cuda_sm20_dsqrt_rn_f64_mediumpath_v1,@function
        .size           $__internal_3_$__cuda_sm20_dsqrt_rn_f64_mediumpath_v1,(.L_x_73 - $__internal_3_$__cuda_sm20_dsqrt_rn_f64_mediumpath_v1)
$__internal_3_$__cuda_sm20_dsqrt_rn_f64_mediumpath_v1:
[----:B------:R-:W-:Y:S02]  /*4180*/  VIADD R1, R1, 0xfffffff8 ;  /* 0xfffffff801017836 */ /* 0x000fe40000000000 */
[----:B------:R-:W-:-:S03]  /*4190*/  IMAD.MOV.U32 R3, RZ, RZ, R5 ;  /* 0x000000ffff037224 */ /* 0x000fc600078e0005 */
[----:B------:R0:W-:Y:S02]  /*41a0*/  STL [R1], R2 ;  /* 0x0000000201007387 */ /* 0x0001e40000100800 */
[----:B0-----:R-:W-:Y:S01]  /*41b0*/  IMAD.MOV.U32 R2, RZ, RZ, R4 ;  /* 0x000000ffff027224 */ /* 0x001fe200078e0004 */
[----:B------:R-:W-:Y:S01]  /*41c0*/  ISETP.GE.U32.AND P0, PT, R6, -0x3400000, PT ;  /* 0xfcc000000600780c */ /* 0x000fe20003f06070 */
[----:B------:R-:W-:-:S12]  /*41d0*/  BSSY.RECONVERGENT B0, `(.L_x_58) ;  /* 0x0000023000007945 */ /* 0x000fd80003800200 */
[----:B------:R-:W-:Y:S05]  /*41e0*/  @!P0 BRA `(.L_x_59) ;  /* 0x0000000000208947 */ /* 0x000fea0003800000 */
        /* <DEDUP_REMOVED lines=8> */
.L_x_59:
        /* <DEDUP_REMOVED lines=9> */
[----:B------:R-:W-:Y:S02]  /*4300*/  IMAD.MOV.U32 R4, RZ, RZ, RZ ;  /* 0x000000ffff047224 */ /* 0x000fe400078e00ff */
[----:B------:R-:W-:Y:S02]  /*4310*/  IMAD.MOV.U32 R8, RZ, RZ, 0x0 ;  /* 0x00000000ff087424 */ /* 0x000fe400078e00ff */
[----:B------:R-:W-:Y:S01]  /*4320*/  IMAD.MOV.U32 R9, RZ, RZ, 0x3fd80000 ;  /* 0x3fd80000ff097424 */ /* 0x000fe200078e00ff */
        /* <DEDUP_REMOVED lines=12> */
.L_x_61:
[----:B------:R-:W-:-:S11]  /*43f0*/  DADD R4, R2, R2 ;  /* 0x0000000002047229 */ /* 0x000fd60000000002 */
.L_x_60:
[----:B------:R-:W-:Y:S05]  /*4400*/  BSYNC.RECONVERGENT B0 ;  /* 0x0000000000007941 */ /* 0x000fea0003800200 */
.L_x_58:
[----:B------:R0:W2:Y:S02]  /*4410*/  LDL R2, [R1] ;  /* 0x0000000001027983 */ /* 0x0000a40000100800 */
[----:B0-----:R-:W-:Y:S01]  /*4420*/  VIADD R1, R1, 0x8 ;  /* 0x0000000801017836 */ /* 0x001fe20000000000 */
[----:B--2---:R-:W-:Y:S06]  /*4430*/  RET.REL.NODEC R20 `(_Z22ConstructOctTreeKernelP4NodeP4BodyS2_iiii) ;  /* 0xffffffb814f07950 */ /* 0x004fec0003c3ffff */
.L_x_62:
        /* <DEDUP_REMOVED lines=12> */
.L_x_73:


//--------------------- .text._Z24ComputeBoundingBoxKernelP4NodeP4BodyPii --------------------------
	.section	.text._Z24ComputeBoundingBoxKernelP4NodeP4BodyPii,"ax",@progbits
	.align	128
        .global         _Z24ComputeBoundingBoxKernelP4NodeP4BodyPii
        .type           _Z24ComputeBoundingBoxKernelP4NodeP4BodyPii,@function
        .size           _Z24ComputeBoundingBoxKernelP4NodeP4BodyPii,(.L_x_76 - _Z24ComputeBoundingBoxKernelP4NodeP4BodyPii)
        .other          _Z24ComputeBoundingBoxKernelP4NodeP4BodyPii,@"STO_CUDA_ENTRY STV_DEFAULT"
_Z24ComputeBoundingBoxKernelP4NodeP4BodyPii:
.text._Z24ComputeBoundingBoxKernelP4NodeP4BodyPii:
[----:B------:R-:W-:Y:S01]  /*0000*/  LDC R1, c[0x0][0x37c] ;  /* 0x0000df00ff017b82 */ /* 0x000fe20000000800 */
[----:B------:R-:W0:Y:S07]  /*0010*/  S2R R0, SR_TID.X ;  /* 0x0000000000007919 */ /* 0x000e2e0000002100 */
[----:B------:R-:W0:Y:S01]  /*0020*/  S2UR UR4, SR_CTAID.X ;  /* 0x00000000000479c3 */ /* 0x000e220000002500 */
[----:B------:R-:W1:Y:S01]  /*0030*/  LDCU UR5, c[0x0][0x398] ;  /* 0x00007300ff0577ac */ /* 0x000e620008000800 */
[----:B------:R-:W-:Y:S01]  /*0040*/  IMAD.MOV.U32 R22, RZ, RZ, -0x1 ;  /* 0xffffffffff167424 */ /* 0x000fe200078e00ff */
[----:B------:R-:W-:Y:S01]  /*0050*/  MOV R7, 0xffefffff ;  /* 0xffefffff00077802 */ /* 0x000fe20000000f00 */
[----:B------:R-:W-:Y:S01]  /*0060*/  IMAD.MOV.U32 R23, RZ, RZ, 0x7fefffff ;  /* 0x7fefffffff177424 */ /* 0x000fe200078e00ff */
[----:B------:R-:W2:Y:S01]  /*0070*/  LDCU.64 UR6, c[0x0][0x358] ;  /* 0x00006b00ff0677ac */ /* 0x000ea20008000a00 */
[----:B------:R-:W-:-:S02]  /*0080*/  IMAD.MOV.U32 R2, RZ, RZ, -0x1 ;  /* 0xffffffffff027424 */ /* 0x000fc400078e00ff */
[----:B------:R-:W0:Y:S01]  /*0090*/  LDC R13, c[0x0][0x360] ;  /* 0x0000d800ff0d7b82 */ /* 0x000e220000000800 */
[----:B------:R-:W-:Y:S02]  /*00a0*/  IMAD.MOV.U32 R4, RZ, RZ, -0x1 ;  /* 0xffffffffff047424 */ /* 0x000fe400078e00ff */
[----:B------:R-:W-:Y:S02]  /*00b0*/  IMAD.MOV.U32 R5, RZ, RZ, 0x7fefffff ;  /* 0x7fefffffff057424 */ /* 0x000fe400078e00ff */
[----:B------:R-:W-:-:S03]  /*00c0*/  IMAD.MOV.U32 R6, RZ, RZ, -0x1 ;  /* 0xffffffffff067424 */ /* 0x000fc600078e00ff */
[----:B------:R-:W3:Y:S01]  /*00d0*/  LDC.64 R20, c[0x0][0x388] ;  /* 0x0000e200ff147b82 */ /* 0x000ee20000000a00 */
[----:B0-----:R-:W-:-:S05]  /*00e0*/  IMAD R3, R13, UR4, R0 ;  /* 0x000000040d037c24 */ /* 0x001fca000f8e0200 */
[C---:B-1----:R-:W-:Y:S01]  /*00f0*/  ISETP.GE.AND P0, PT, R3.reuse, UR5, PT ;  /* 0x0000000503007c0c */ /* 0x042fe2000bf06270 */
[----:B---3--:R-:W-:Y:S01]  /*0100*/  IMAD.WIDE R20, R3, 0x60, R20 ;  /* 0x0000006003147825 */ /* 0x008fe200078e0214 */
[----:B------:R-:W-:Y:S02]  /*0110*/  MOV R3, 0x7fefffff ;  /* 0x7fefffff00037802 */ /* 0x000fe40000000f00 */
[----:B------:R-:W-:Y:S01]  /*0120*/  MOV R11, 0xffefffff ;  /* 0xffefffff000b7802 */ /* 0x000fe20000000f00 */
[----:B------:R-:W-:Y:S02]  /*0130*/  IMAD.MOV.U32 R8, RZ, RZ, -0x1 ;  /* 0xffffffffff087424 */ /* 0x000fe400078e00ff */
[----:B------:R-:W-:Y:S02]  /*0140*/  IMAD.MOV.U32 R9, RZ, RZ, -0x100001 ;  /* 0xffefffffff097424 */ /* 0x000fe400078e00ff */
[----:B------:R-:W-:-:S04]  /*0150*/  IMAD.MOV.U32 R10, RZ, RZ, -0x1 ;  /* 0xffffffffff0a7424 */ /* 0x000fc800078e00ff */
[----:B--2---:R-:W2:Y:S04]  /*0160*/  @!P0 LDG.E.64 R22, desc[UR6][R20.64+0x18] ;  /* 0x0000180614168981 */ /* 0x004ea8000c1e1b00 */
[----:B------:R-:W3:Y:S04]  /*0170*/  @!P0 LDG.E.64 R2, desc[UR6][R20.64+0x20] ;  /* 0x0000200614028981 */ /* 0x000ee8000c1e1b00 */
[----:B------:R-:W4:Y:S04]  /*0180*/  @!P0 LDG.E.64 R4, desc[UR6][R20.64+0x28] ;  /* 0x0000280614048981 */ /* 0x000f28000c1e1b00 */
[----:B------:R-:W5:Y:S04]  /*0190*/  @!P0 LDG.E.64 R6, desc[UR6][R20.64+0x18] ;  /* 0x0000180614068981 */ /* 0x000f68000c1e1b00 */
[----:B------:R-:W5:Y:S04]  /*01a0*/  @!P0 LDG.E.64 R8, desc[UR6][R20.64+0x20] ;  /* 0x0000200614088981 */ /* 0x000f68000c1e1b00 */
[----:B------:R0:W5:Y:S01]  /*01b0*/  @!P0 LDG.E.64 R10, desc[UR6][R20.64+0x28] ;  /* 0x00002806140a8981 */ /* 0x000162000c1e1b00 */
[----:B------:R-:W-:Y:S01]  /*01c0*/  MOV R15, 0x400 ;  /* 0x00000400000f7802 */ /* 0x000fe20000000f00 */
[----:B------:R-:W1:Y:S03]  /*01d0*/  S2R R12, SR_CgaCtaId ;  /* 0x00000000000c7919 */ /* 0x000e660000008800 */
[----:B-1----:R-:W-:Y:S01]  /*01e0*/  LEA R15, R12, R15, 0x18 ;  /* 0x0000000f0c0f7211 */ /* 0x002fe200078ec0ff */
[----:B------:R-:W-:-:S04]  /*01f0*/  IMAD.MOV.U32 R12, RZ, RZ, R13 ;  /* 0x000000ffff0c7224 */ /* 0x000fc800078e000d */
[C-C-:B------:R-:W-:Y:S01]  /*0200*/  IMAD R17, R12.reuse, 0x8, R15.reuse ;  /* 0x000000080c117824 */ /* 0x140fe200078e020f */
[----:B------:R-:W-:Y:S01]  /*0210*/  ISETP.GE.U32.AND P0, PT, R12, 0x2, PT ;  /* 0x000000020c00780c */ /* 0x000fe20003f06070 */
[----:B------:R-:W-:-:S03]  /*0220*/  IMAD R14, R0, 0x8, R15 ;  /* 0x00000008000e7824 */ /* 0x000fc600078e020f */
[----:B------:R-:W-:Y:S01]  /*0230*/  LEA R16, R0, R17, 0x3 ;  /* 0x0000001100107211 */ /* 0x000fe200078e18ff */
[----:B------:R-:W-:-:S04]  /*0240*/  IMAD R17, R13, 0x10, R14 ;  /* 0x000000100d117824 */ /* 0x000fc800078e020e */
[C---:B------:R-:W-:Y:S02]  /*0250*/  IMAD R18, R13.reuse, 0x10, R16 ;  /* 0x000000100d127824 */ /* 0x040fe400078e0210 */
[----:B------:R-:W-:-:S03]  /*0260*/  IMAD R19, R13, 0x10, R17 ;  /* 0x000000100d137824 */ /* 0x000fc600078e0211 */
[----:B0-----:R-:W-:Y:S01]  /*0270*/  LEA R21, R13, R18, 0x4 ;  /* 0x000000120d157211 */ /* 0x001fe200078e20ff */
[----:B--2---:R0:W-:Y:S04]  /*0280*/  STS.64 [R14], R22 ;  /* 0x000000160e007388 */ /* 0x0041e80000000a00 */
[----:B---3--:R0:W-:Y:S04]  /*0290*/  STS.64 [R16], R2 ;  /* 0x0000000210007388 */ /* 0x0081e80000000a00 */
[----:B----4-:R0:W-:Y:S04]  /*02a0*/  STS.64 [R17], R4 ;  /* 0x0000000411007388 */ /* 0x0101e80000000a00 */
[----:B-----5:R0:W-:Y:S04]  /*02b0*/  STS.64 [R18], R6 ;  /* 0x0000000612007388 */ /* 0x0201e80000000a00 */
[----:B------:R0:W-:Y:S04]  /*02c0*/  STS.64 [R19], R8 ;  /* 0x0000000813007388 */ /* 0x0001e80000000a00 */
[----:B------:R0:W-:Y:S01]  /*02d0*/  STS.64 [R21], R10 ;  /* 0x0000000a15007388 */ /* 0x0001e20000000a00 */
[----:B------:R-:W-:Y:S06]  /*02e0*/  BAR.SYNC.DEFER_BLOCKING 0x0 ;  /* 0x0000000000007b1d */ /* 0x000fec0000010000 */
[----:B------:R-:W-:Y:S05]  /*02f0*/  @!P0 BRA `(.L_x_63) ;  /* 0x00000004002c8947 */ /* 0x000fea0003800000 */
.L_x_66:
[----:B0-----:R-:W-:Y:S01]  /*0300*/  SHF.R.U32.HI R3, RZ, 0x1, R12 ;  /* 0x00000001ff037819 */ /* 0x001fe2000001160c */
[----:B------:R-:W-:Y:S03]  /*0310*/  BSSY.RECONVERGENT B0, `(.L_x_64) ;  /* 0x0000045000007945 */ /* 0x000fe60003800200 */
[----:B------:R-:W-:-:S13]  /*0320*/  ISETP.GE.U32.AND P0, PT, R0, R3, PT ;  /* 0x000000030000720c */ /* 0x000fda0003f06070 */
[----:B------:R-:W-:Y:S05]  /*0330*/  @P0 BRA `(.L_x_65) ;  /* 0x0000000400080947 */ /* 0x000fea0003800000 */
[C---:B------:R-:W-:Y:S01]  /*0340*/  IMAD R2, R3.reuse, 0x8, R14 ;  /* 0x0000000803027824 */ /* 0x040fe200078e020e */
[----:B------:R-:W0:Y:S01]  /*0350*/  LDS.64 R6, [R14] ;  /* 0x000000000e067984 */ /* 0x000e220000000a00 */
[----:B------:R-:W-:-:S03]  /*0360*/  LEA R10, R3, R16, 0x3 ;  /* 0x00000010030a7211 */ /* 0x000fc600078e18ff */
[----:B------:R1:W2:Y:S02]  /*0370*/  LDS.64 R4, [R2] ;  /* 0x0000000002047984 */ /* 0x0002a40000000a00 */
[----:B-1----:R-:W-:Y:S01]  /*0380*/  LEA R2, R13, R2, 0x4 ;  /* 0x000000020d027211 */ /* 0x002fe200078e20ff */
[----:B0-----:R-:W-:Y:S01]  /*0390*/  IMAD.MOV.U32 R8, RZ, RZ, R7 ;  /* 0x000000ffff087224 */ /* 0x001fe200078e0007 */
[----:B--2---:R-:W-:Y:S01]  /*03a0*/  DSETP.MIN.AND P0, P1, R6, R4, PT ;  /* 0x000000040600722a */ /* 0x004fe20003900000 */
[----:B------:R-:W-:-:S05]  /*03b0*/  IMAD.MOV.U32 R9, RZ, RZ, R5 ;  /* 0x000000ffff097224 */ /* 0x000fca00078e0005 */
[----:B------:R-:W-:Y:S02]  /*03c0*/  FSEL R11, R8, R9, P0 ;  /* 0x00000009080b7208 */ /* 0x000fe40000000000 */
[----:B------:R-:W-:-:S06]  /*03d0*/  SEL R8, R6, R4, P0 ;  /* 0x0000000406087207 */ /* 0x000fcc0000000000 */
[----:B------:R-:W-:-:S05]  /*03e0*/  @P1 LOP3.LUT R11, R9, 0x80000, RZ, 0xfc, !PT ;  /* 0x00080000090b1812 */ /* 0x000fca00078efcff */
[----:B------:R-:W-:-:S05]  /*03f0*/  IMAD.MOV.U32 R9, RZ, RZ, R11 ;  /* 0x000000ffff097224 */ /* 0x000fca00078e000b */
[----:B------:R-:W-:Y:S04]  /*0400*/  STS.64 [R14], R8 ;  /* 0x000000080e007388 */ /* 0x000fe80000000a00 */
[----:B------:R-:W0:Y:S04]  /*0410*/  LDS.64 R4, [R16] ;  /* 0x0000000010047984 */ /* 0x000e280000000a00 */
        /* <DEDUP_REMOVED lines=25> */
[----:B--2---:R-:W-:Y:S01]  /*05b0*/  DSETP.MAX.AND P0, P1, R4, R8, PT ;  /* 0x000000080400722a */ /* 0x004fe2000390f000 */
[----:B------:R-:W-:-:S05]  /*05c0*/  IMAD.MOV.U32 R20, RZ, RZ, R9 ;  /* 0x000000ffff147224 */ /* 0x000fca00078e0009 */
[----:B------:R-:W-:Y:S02]  /*05d0*/  FSEL R11, R11, R20, P0 ;  /* 0x000000140b0b7208 */ /* 0x000fe40000000000 */
[----:B------:R-:W-:-:S06]  /*05e0*/  SEL R4, R4, R8, P0 ;  /* 0x0000000804047207 */ /* 0x000fcc0000000000 */
[----:B------:R-:W-:-:S05]  /*05f0*/  @P1 LOP3.LUT R11, R20, 0x80000, RZ, 0xfc, !PT ;  /* 0x00080000140b1812 */ /* 0x000fca00078efcff */
[----:B------:R-:W-:-:S05]  /*0600*/  IMAD.MOV.U32 R5, RZ, RZ, R11 ;  /* 0x000000ffff057224 */ /* 0x000fca00078e000b */
[----:B------:R-:W-:Y:S04]  /*0610*/  STS.64 [R18], R4 ;  /* 0x0000000412007388 */ /* 0x000fe80000000a00 */
[----:B------:R-:W0:Y:S04]  /*0620*/  LDS.64 R6, [R2] ;  /* 0x0000000002067984 */ /* 0x000e280000000a00 */
[----:B------:R-:W1:Y:S01]  /*0630*/  LDS.64 R8, [R19] ;  /* 0x0000000013087984 */ /* 0x000e620000000a00 */
[----:B0-----:R-:W-:Y:S01]  /*0640*/  IMAD.MOV.U32 R20, RZ, RZ, R7 ;  /* 0x000000ffff147224 */ /* 0x001fe200078e0007 */
[----:B-1----:R-:W-:Y:S01]  /*0650*/  DSETP.MAX.AND P0, P1, R8, R6, PT ;  /* 0x000000060800722a */ /* 0x002fe2000390f000 */
        /* <DEDUP_REMOVED lines=13> */
[----:B------:R-:W-:-:S04]  /*0730*/  @P1 LOP3.LUT R23, R11, 0x80000, RZ, 0xfc, !PT ;  /* 0x000800000b171812 */ /* 0x000fc800078efcff */
[----:B------:R-:W-:-:S05]  /*0740*/  MOV R5, R23 ;  /* 0x0000001700057202 */ /* 0x000fca0000000f00 */
[----:B------:R0:W-:Y:S02]  /*0750*/  STS.64 [R21], R4 ;  /* 0x0000000415007388 */ /* 0x0001e40000000a00 */
.L_x_65:
[----:B------:R-:W-:Y:S05]  /*0760*/  BSYNC.RECONVERGENT B0 ;  /* 0x0000000000007941 */ /* 0x000fea0003800200 */
.L_x_64:
[----:B------:R-:W-:Y:S01]  /*0770*/  BAR.SYNC.DEFER_BLOCKING 0x0 ;  /* 0x0000000000007b1d */ /* 0x000fe20000010000 */
[----:B------:R-:W-:Y:S01]  /*0780*/  ISETP.GT.U32.AND P0, PT, R12, 0x3, PT ;  /* 0x000000030c00780c */ /* 0x000fe20003f04070 */
[----:B------:R-:W-:-:S12]  /*0790*/  IMAD.MOV.U32 R12, RZ, RZ, R3 ;  /* 0x000000ffff0c7224 */ /* 0x000fd800078e0003 */
[----:B------:R-:W-:Y:S05]  /*07a0*/  @P0 BRA `(.L_x_66) ;  /* 0xfffffff800d40947 */ /* 0x000fea000383ffff */
.L_x_63:
[----:B------:R-:W-:-:S13]  /*07b0*/  ISETP.NE.AND P0, PT, R0, RZ, PT ;  /* 0x000000ff0000720c */ /* 0x000fda0003f05270 */
[----:B------:R-:W-:Y:S05]  /*07c0*/  @P0 EXIT ;  /* 0x000000000000094d */ /* 0x000fea0003800000 */
[----:B0-----:R-:W0:Y:S01]  /*07d0*/  LDC R7, c[0x0][0x360] ;  /* 0x0000d800ff077b82 */ /* 0x001e220000000800 */
[----:B------:R-:W-:Y:S01]  /*07e0*/  UMOV UR4, 0x400 ;  /* 0x0000040000047882 */ /* 0x000fe20000000000 */
[----:B------:R-:W-:Y:S01]  /*07f0*/  UMOV UR8, 0x47ae147b ;  /* 0x47ae147b00087882 */ /* 0x000fe20000000000 */
[----:B------:R-:W-:-:S05]  /*0800*/  UMOV UR9, 0x3f847ae1 ;  /* 0x3f847ae100097882 */ /* 0x000fca0000000000 */
[----:B------:R-:W1:Y:S01]  /*0810*/  S2UR UR5, SR_CgaCtaId ;  /* 0x00000000000579c3 */ /* 0x000e620000008800 */
[----:B0-----:R-:W-:-:S05]  /*0820*/  IMAD R15, R7, 0x8, R15 ;  /* 0x00000008070f7824 */ /* 0x001fca00078e020f */
[C---:B------:R-:W-:Y:S02]  /*0830*/  LEA R10, R7.reuse, R15, 0x3 ;  /* 0x0000000f070a7211 */ /* 0x040fe400078e18ff */
[----:B------:R-:W-:Y:S01]  /*0840*/  LDS.64 R14, [R15] ;  /* 0x000000000f0e7984 */ /* 0x000fe20000000a00 */
[----:B-1----:R-:W-:Y:S02]  /*0850*/  ULEA UR4, UR5, UR4, 0x18 ;  /* 0x0000000405047291 */ /* 0x002fe4000f8ec0ff */
[C---:B------:R-:W-:Y:S01]  /*0860*/  IMAD R4, R7.reuse, 0x8, R10 ;  /* 0x0000000807047824 */ /* 0x040fe200078e020a */
[----:B------:R-:W-:Y:S01]  /*0870*/  UMOV UR5, 0x3f847ae1 ;  /* 0x3f847ae100057882 */ /* 0x000fe20000000000 */
[----:B------:R-:W-:Y:S02]  /*0880*/  LDS.64 R10, [R10] ;  /* 0x000000000a0a7984 */ /* 0x000fe40000000a00 */
[C---:B------:R-:W-:Y:S02]  /*0890*/  IMAD R0, R7.reuse, 0x8, R4 ;  /* 0x0000000807007824 */ /* 0x040fe400078e0204 */
[----:B------:R-:W-:Y:S03]  /*08a0*/  LDS.64 R4, [R4] ;  /* 0x0000000004047984 */ /* 0x000fe60000000a00 */
[----:B------:R-:W-:Y:S01]  /*08b0*/  LEA R12, R7, R0, 0x3 ;  /* 0x00000000070c7211 */ /* 0x000fe200078e18ff */
[----:B------:R-:W0:Y:S01]  /*08c0*/  LDS.64 R2, [UR4] ;  /* 0x00000004ff027984 */ /* 0x000e220008000a00 */
[----:B------:R-:W-:-:S03]  /*08d0*/  UMOV UR4, 0x47ae147b ;  /* 0x47ae147b00047882 */ /* 0x000fc60000000000 */
[----:B------:R-:W1:Y:S04]  /*08e0*/  LDS.64 R8, [R0] ;  /* 0x0000000000087984 */ /* 0x000e680000000a00 */
[----:B------:R-:W2:Y:S01]  /*08f0*/  LDS.64 R12, [R12] ;  /* 0x000000000c0c7984 */ /* 0x000ea20000000a00 */
[----:B0-----:R-:W-:Y:S02]  /*0900*/  DADD R6, -R2, R4 ;  /* 0x0000000002067229 */ /* 0x001fe40000000104 */
[----:B-1----:R-:W-:-:S06]  /*0910*/  DADD R16, -R14, R8 ;  /* 0x000000000e107229 */ /* 0x002fcc0000000108 */
[C---:B------:R-:W-:Y:S02]  /*0920*/  DFMA R2, R6.reuse, -UR4, R2 ;  /* 0x8000000406027c2b */ /* 0x040fe40008000002 */
[----:B------:R-:W-:Y:S02]  /*0930*/  DFMA R4, R6, UR8, R4 ;  /* 0x0000000806047c2b */ /* 0x000fe40008000004 */
[C---:B------:R-:W-:Y:S01]  /*0940*/  DFMA R14, R16.reuse, -UR4, R14 ;  /* 0x80000004100e7c2b */ /* 0x040fe2000800000e */
[----:B------:R-:W0:Y:S01]  /*0950*/  LDC.64 R6, c[0x0][0x380] ;  /* 0x0000e000ff067b82 */ /* 0x000e220000000a00 */
[----:B------:R-:W-:Y:S02]  /*0960*/  DFMA R8, R16, UR8, R8 ;  /* 0x0000000810087c2b */ /* 0x000fe40008000008 */
[----:B--2---:R-:W-:Y:S02]  /*0970*/  DADD R18, -R10, R12 ;  /* 0x000000000a127229 */ /* 0x004fe4000000010c */
[----:B------:R-:W-:-:S04]  /*0980*/  DADD R16, -R2, R4 ;  /* 0x0000000002107229 */ /* 0x000fc80000000104 */
[----:B------:R-:W-:Y:S02]  /*0990*/  DADD R20, -R14, R8 ;  /* 0x000000000e147229 */ /* 0x000fe40000000108 */
[C---:B------:R-:W-:Y:S02]  /*09a0*/  DFMA R10, R18.reuse, -UR4, R10 ;  /* 0x80000004120a7c2b */ /* 0x040fe4000800000a */
[----:B------:R-:W-:Y:S02]  /*09b0*/  DFMA R12, R18, UR8, R12 ;  /* 0x00000008120c7c2b */ /* 0x000fe4000800000c */
[----:B------:R-:W-:Y:S01]  /*09c0*/  IMAD.MOV.U32 R0, RZ, RZ, R17 ;  /* 0x000000ffff007224 */ /* 0x000fe200078e0011 */
[----:B------:R-:W-:Y:S01]  /*09d0*/  MOV R24, R16 ;  /* 0x0000001000187202 */ /* 0x000fe20000000f00 */
[----:B------:R-:W-:Y:S02]  /*09e0*/  DSETP.MAX.AND P0, P1, R16, R20, PT ;  /* 0x000000141000722a */ /* 0x000fe4000390f000 */
[----:B------:R-:W-:Y:S01]  /*09f0*/  IMAD.MOV.U32 R25, RZ, RZ, R20 ;  /* 0x000000ffff197224 */ /* 0x000fe200078e0014 */
[----:B------:R-:W-:-:S02]  /*0a00*/  DADD R22, R14, R8 ;  /* 0x000000000e167229 */ /* 0x000fc40000000008 */
[----:B------:R-:W-:Y:S01]  /*0a10*/  DADD R16, -R10, R12 ;  /* 0x000000000a107229 */ /* 0x000fe2000000010c */
[----:B------:R-:W-:Y:S01]  /*0a20*/  FSEL R19, R0, R21, P0 ;  /* 0x0000001500137208 */ /* 0x000fe20000000000 */
[----:B0-----:R-:W-:Y:S01]  /*0a30*/  STG.E.64 desc[UR6][R6.64+0x40], R14 ;  /* 0x0000400e06007986 */ /* 0x001fe2000c101b06 */
[----:B------:R-:W-:-:S03]  /*0a40*/  SEL R24, R24, R25, P0 ;  /* 0x0000001918187207 */ /* 0x000fc60000000000 */
[----:B------:R-:W-:Y:S01]  /*0a50*/  DMUL R22, R22, 0.5 ;  /* 0x3fe0000016167828 */ /* 0x000fe20000000000 */
[----:B------:R-:W-:Y:S01]  /*0a60*/  STG.E.64 desc[UR6][R6.64+0x58], R8 ;  /* 0x0000580806007986 */ /* 0x000fe2000c101b06 */
[----:B------:R-:W-:Y:S01]  /*0a70*/  IMAD.MOV.U32 R29, RZ, RZ, R24 ;  /* 0x000000ffff1d7224 */ /* 0x000fe200078e0018 */
[----:B------:R-:W-:Y:S01]  /*0a80*/  @P1 LOP3.LUT R19, R21, 0x80000, RZ, 0xfc, !PT ;  /* 0x0008000015131812 */ /* 0x000fe200078efcff */
[----:B------:R-:W-:Y:S01]  /*0a90*/  IMAD.MOV.U32 R0, RZ, RZ, R17 ;  /* 0x000000ffff007224 */ /* 0x000fe200078e0011 */
[----:B------:R-:W0:Y:S01]  /*0aa0*/  LDC R21, c[0x0][0x398] ;  /* 0x0000e600ff157b82 */ /* 0x000e220000000800 */
[----:B------:R-:W-:Y:S02]  /*0ab0*/  STG.E.64 desc[UR6][R6.64+0x38], R2 ;  /* 0x0000380206007986 */ /* 0x000fe4000c101b06 */
[----:B------:R-:W-:Y:S01]  /*0ac0*/  IMAD.MOV.U32 R25, RZ, RZ, R19 ;  /* 0x000000ffff197224 */ /* 0x000fe200078e0013 */
[----:B------:R-:W-:Y:S01]  /*0ad0*/  DADD R18, R2, R4 ;  /* 0x0000000002127229 */ /* 0x000fe20000000004 */
[----:B------:R-:W-:Y:S03]  /*0ae0*/  STG.E.64 desc[UR6][R6.64+0x18], R22 ;  /* 0x0000181606007986 */ /* 0x000fe6000c101b06 */
[----:B------:R-:W-:Y:S01]  /*0af0*/  MOV R20, R25 ;  /* 0x0000001900147202 */ /* 0x000fe20000000f00 */
[----:B------:R-:W-:Y:S01]  /*0b00*/  DSETP.MAX.AND P0, P1, R16, R24, PT ;  /* 0x000000181000722a */ /* 0x000fe2000390f000 */
[----:B------:R-:W-:Y:S01]  /*0b10*/  STG.E.64 desc[UR6][R6.64+0x50], R4 ;  /* 0x0000500406007986 */ /* 0x000fe2000c101b06 */
[----:B------:R-:W-:-:S02]  /*0b20*/  DADD R24, R10, R12 ;  /* 0x000000000a187229 */ /* 0x000fc4000000000c */
[----:B------:R-:W-:Y:S01]  /*0b30*/  DMUL R18, R18, 0.5 ;  /* 0x3fe0000012127828 */ /* 0x000fe20000000000 */
[----:B------:R-:W-:Y:S01]  /*0b40*/  STG.E.64 desc[UR6][R6.64+0x48], R10 ;  /* 0x0000480a06007986 */ /* 0x000fe2000c101b06 */
[----:B------:R-:W-:Y:S02]  /*0b50*/  FSEL R27, R0, R20, P0 ;  /* 0x00000014001b7208 */ /* 0x000fe40000000000 */
[----:B------:R-:W-:Y:S01]  /*0b60*/  SEL R26, R16, R29, P0 ;  /* 0x0000001d101a7207 */ /* 0x000fe20000000000 */
[----:B------:R-:W-:Y:S01]  /*0b70*/  STG.E.64 desc[UR6][R6.64+0x60], R12 ;  /* 0x0000600c06007986 */ /* 0x000fe2000c101b06 */
[----:B------:R-:W-:-:S03]  /*0b80*/  DMUL R24, R24, 0.5 ;  /* 0x3fe0000018187828 */ /* 0x000fc60000000000 */
[----:B------:R-:W-:Y:S01]  /*0b90*/  STG.E.64 desc[UR6][R6.64+0x10], R18 ;  /* 0x0000101206007986 */ /* 0x000fe2000c101b06 */
[----:B------:R-:W-:-:S03]  /*0ba0*/  @P1 LOP3.LUT R27, R20, 0x80000, RZ, 0xfc, !PT ;  /* 0x00080000141b1812 */ /* 0x000fc600078efcff */
[----:B------:R-:W-:Y:S03]  /*0bb0*/  STG.E.64 desc[UR6][R6.64+0x20], R24 ;  /* 0x0000201806007986 */ /* 0x000fe6000c101b06 */
[----:B------:R-:W-:Y:S01]  /*0bc0*/  DMUL R26, R26, 0.5 ;  /* 0x3fe000001a1a7828 */ /* 0x000fe20000000000 */
[----:B------:R-:W-:Y:S04]  /*0bd0*/  STG.E.U8 desc[UR6][R6.64], RZ ;  /* 0x000000ff06007986 */ /* 0x000fe8000c101106 */
[----:B0-----:R-:W-:Y:S04]  /*0be0*/  STG.E desc[UR6][R6.64+0xc], R21 ;  /* 0x00000c1506007986 */ /* 0x001fe8000c101906 */
[----:B------:R-:W-:Y:S01]  /*0bf0*/  STG.E.64 desc[UR6][R6.64+0x30], R26 ;  /* 0x0000301a06007986 */ /* 0x000fe2000c101b06 */
[----:B------:R-:W-:Y:S05]  /*0c00*/  EXIT ;  /* 0x000000000000794d */ /* 0x000fea0003800000 */
.L_x_67:
        /* <DEDUP_REMOVED lines=15> */
.L_x_76:


//--------------------- .text._Z11ResetKernelP4NodePiii --------------------------
	.section	.text._Z11ResetKernelP4NodePiii,"ax",@progbits
	.align	128
        .global         _Z11ResetKernelP4NodePiii
        .type           _Z11ResetKernelP4NodePiii,@function
        .size           _Z11ResetKernelP4NodePiii,(.L_x_77 - _Z11ResetKernelP4NodePiii)
        .other          _Z11ResetKernelP4NodePiii,@"STO_CUDA_ENTRY STV_DEFAULT"
_Z11ResetKernelP4NodePiii:
.text._Z11ResetKernelP4NodePiii:
[----:B------:R-:W-:Y:S01]  /*0000*/  LDC R1, c[0x0][0x37c] ;  /* 0x0000df00ff017b82 */ /* 0x000fe20000000800 */
[----:B------:R-:W0:Y:S07]  /*0010*/  S2R R0, SR_TID.X ;  /* 0x0000000000007919 */ /* 0x000e2e0000002100 */
[----:B------:R-:W0:Y:S01]  /*0020*/  S2UR UR4, SR_CTAID.X ;  /* 0x00000000000479c3 */ /* 0x000e220000002500 */
[----:B------:R-:W1:Y:S07]  /*0030*/  LDCU UR5, c[0x0][0x390] ;  /* 0x00007200ff0577ac */ /* 0x000e6e0008000800 */
[----:B------:R-:W0:Y:S02]  /*0040*/  LDC R7, c[0x0][0x360] ;  /* 0x0000d800ff077b82 */ /* 0x000e240000000800 */
[----:B0-----:R-:W-:-:S05]  /*0050*/  IMAD R7, R7, UR4, R0 ;  /* 0x0000000407077c24 */ /* 0x001fca000f8e0200 */
[----:B-1----:R-:W-:-:S13]  /*0060*/  ISETP.GE.AND P0, PT, R7, UR5, PT ;  /* 0x0000000507007c0c */ /* 0x002fda000bf06270 */
[----:B------:R-:W-:Y:S05]  /*0070*/  @P0 EXIT ;  /* 0x000000000000094d */ /* 0x000fea0003800000 */
[----:B------:R-:W0:Y:S01]  /*0080*/  LDC.64 R2, c[0x0][0x380] ;  /* 0x0000e000ff027b82 */ /* 0x000e220000000a00 */
[----:B------:R-:W1:Y:S01]  /*0090*/  LDCU UR6, c[0x0][0x394] ;  /* 0x00007280ff0677ac */ /* 0x000e620008000800 */
[----:B------:R-:W-:Y:S01]  /*00a0*/  MOV R11, 0xffffffff ;  /* 0xffffffff000b7802 */ /* 0x000fe20000000f00 */
[----:B------:R-:W2:Y:S05]  /*00b0*/  LDCU.64 UR4, c[0x0][0x358] ;  /* 0x00006b00ff0477ac */ /* 0x000eaa0008000a00 */
[----:B------:R-:W3:Y:S01]  /*00c0*/  LDC.64 R4, c[0x0][0x388] ;  /* 0x0000e200ff047b82 */ /* 0x000ee20000000a00 */
[----:B-1----:R-:W-:-:S04]  /*00d0*/  ISETP.GE.AND P0, PT, R7, UR6, PT ;  /* 0x0000000607007c0c */ /* 0x002fc8000bf06270 */
[----:B------:R-:W-:Y:S01]  /*00e0*/  SEL R9, RZ, 0x1, P0 ;  /* 0x00000001ff097807 */ /* 0x000fe20000000000 */
[C---:B0-----:R-:W-:Y:S01]  /*00f0*/  IMAD.WIDE R2, R7.reuse, 0x68, R2 ;  /* 0x0000006807027825 */ /* 0x041fe200078e0202 */
[----:B------:R-:W-:-:S04]  /*0100*/  SEL R8, R7, 0xffffffff, !P0 ;  /* 0xffffffff07087807 */ /* 0x000fc80004000000 */
[----:B--2---:R-:W-:Y:S01]  /*0110*/  STG.E desc[UR4][R2.64+0x4], R11 ;  /* 0x0000040b02007986 */ /* 0x004fe2000c101904 */
[----:B---3--:R-:W-:-:S03]  /*0120*/  IMAD.WIDE R4, R7, 0x4, R4 ;  /* 0x0000000407047825 */ /* 0x008fc600078e0204 */
[----:B------:R-:W-:Y:S04]  /*0130*/  STG.E.64 desc[UR4][R2.64+0x8], R8 ;  /* 0x0000080802007986 */ /* 0x000fe8000c101b04 */
[----:B------:R-:W-:Y:S04]  /*0140*/  STG.E.64 desc[UR4][R2.64+0x10], RZ ;  /* 0x000010ff02007986 */ /* 0x000fe8000c101b04 */
        /* <DEDUP_REMOVED lines=10> */
[----:B------:R-:W-:Y:S04]  /*01f0*/  STG.E.U8 desc[UR4][R2.64], R9 ;  /* 0x0000000902007986 */ /* 0x000fe8000c101104 */
[----:B------:R-:W-:Y:S01]  /*0200*/  STG.E desc[UR4][R4.64], RZ ;  /* 0x000000ff04007986 */ /* 0x000fe2000c101904 */
[----:B------:R-:W-:Y:S05]  /*0210*/  EXIT ;  /* 0x000000000000794d */ /* 0x000fea0003800000 */
.L_x_68:
        /* <DEDUP_REMOVED lines=14> */
.L_x_77:


//--------------------- .nv.shared._Z18ComputeForceKernelP4NodeP4Bodyiiid --------------------------
	.section	.nv.shared._Z18ComputeForceKernelP4NodeP4Bodyiiid,"aw",@nobits
	.sectionflags	@""
	.align	16
	.zero		1024


//--------------------- .nv.shared.reserved.0     --------------------------
	.section	.nv.shared.reserved.0,"aw",@nobits
	.weak		__nv_reservedSMEM_offset_0_alias
	.size		__nv_reservedSMEM_offset_0_alias, 0, 64
	.other		__nv_reservedSMEM_offset_0_alias,@"STO_CUDA_RESERVED_SHARED STV_DEFAULT"
__nv_reservedSMEM_offset_0_alias:
	.zero		0
	.zero		64


//--------------------- .nv.shared._Z22ConstructOctTreeKernelP4NodeP4BodyS2_iiii --------------------------
	.section	.nv.shared._Z22ConstructOctTreeKernelP4NodeP4BodyS2_iiii,"aw",@nobits
	.sectionflags	@""
	.align	16
	.zero		1024


//--------------------- .nv.shared._Z24ComputeBoundingBoxKernelP4NodeP4BodyPii --------------------------
	.section	.nv.shared._Z24ComputeBoundingBoxKernelP4NodeP4BodyPii,"aw",@nobits
	.sectionflags	@""
	.align	16
	.zero		1024


//--------------------- .nv.shared._Z11ResetKernelP4NodePiii --------------------------
	.section	.nv.shared._Z11ResetKernelP4NodePiii,"aw",@nobits
	.sectionflags	@""
	.align	16
	.zero		1024


//--------------------- .nv.constant0._Z18ComputeForceKernelP4NodeP4Bodyiiid --------------------------
	.section	.nv.constant0._Z18ComputeForceKernelP4NodeP4Bodyiiid,"a",@progbits
	.sectionflags	@""
	.align	4
.nv.constant0._Z18ComputeForceKernelP4NodeP4Bodyiiid:
	.zero		936


//--------------------- .nv.constant0._Z22ConstructOctTreeKernelP4NodeP4BodyS2_iiii --------------------------
	.section	.nv.constant0._Z22ConstructOctTreeKernelP4NodeP4BodyS2_iiii,"a",@progbits
	.sectionflags	@""
	.align	4
.nv.constant0._Z22ConstructOctTreeKernelP4NodeP4BodyS2_iiii:
	.zero		936


//--------------------- .nv.constant0._Z24ComputeBoundingBoxKernelP4NodeP4BodyPii --------------------------
	.section	.nv.constant0._Z24ComputeBoundingBoxKernelP4NodeP4BodyPii,"a",@progbits
	.sectionflags	@""
	.align	4
.nv.constant0._Z24ComputeBoundingBoxKernelP4NodeP4BodyPii:
	.zero		924


//--------------------- .nv.constant0._Z11ResetKernelP4NodePiii --------------------------
	.section	.nv.constant0._Z11ResetKernelP4NodePiii,"a",@progbits
	.sectionflags	@""
	.align	4
.nv.constant0._Z11ResetKernelP4NodePiii:
	.zero		920


//--------------------- SYMBOLS --------------------------

	.type		.nv.reservedSmem.offset0,@object
	.size		.nv.reservedSmem.offset0,0x4
	.type		.nv.reservedSmem.cap,@object
	.size		.nv.reservedSmem.cap,0x4
